	.headerflags	@"EF_CUDA_TEXMODE_UNIFIED EF_CUDA_64BIT_ADDRESS EF_CUDA_SM86 EF_CUDA_VIRTUAL_SM(EF_CUDA_SM86)"
	.elftype	@"ET_EXEC"


//--------------------- .nv.info                  --------------------------
	.section	.nv.info,"",@"SHT_CUDA_INFO"
	.align	4


	//----- nvinfo : EIATTR_REGCOUNT
	.align		4
        /*0000*/ 	.byte	0x04, 0x2f
        /*0002*/ 	.short	(.L_1 - .L_0)
	.align		4
.L_0:
        /*0004*/ 	.word	index@(triton_mm)
        /*0008*/ 	.word	0x000000e8


	//----- nvinfo : EIATTR_MAX_STACK_SIZE
	.align		4
.L_1:
        /*000c*/ 	.byte	0x04, 0x23
        /*000e*/ 	.short	(.L_3 - .L_2)
	.align		4
.L_2:
        /*0010*/ 	.word	index@(triton_mm)
        /*0014*/ 	.word	0x00000000


	//----- nvinfo : EIATTR_MIN_STACK_SIZE
	.align		4
.L_3:
        /*0018*/ 	.byte	0x04, 0x12
        /*001a*/ 	.short	(.L_5 - .L_4)
	.align		4
.L_4:
        /*001c*/ 	.word	index@(triton_mm)
        /*0020*/ 	.word	0x00000000


	//----- nvinfo : EIATTR_FRAME_SIZE
	.align		4
.L_5:
        /*0024*/ 	.byte	0x04, 0x11
        /*0026*/ 	.short	(.L_7 - .L_6)
	.align		4
.L_6:
        /*0028*/ 	.word	index@(triton_mm)
        /*002c*/ 	.word	0x00000000
.L_7:


//--------------------- .nv.info.triton_mm        --------------------------
	.section	.nv.info.triton_mm,"",@"SHT_CUDA_INFO"
	.align	4


	//----- nvinfo : EIATTR_CUDA_API_VERSION
	.align		4
        /*0000*/ 	.byte	0x04, 0x37
        /*0002*/ 	.short	(.L_9 - .L_8)
.L_8:
        /*0004*/ 	.word	0x0000007b


	//----- nvinfo : EIATTR_SW2861232_WAR
	.align		4
.L_9:
        /*0008*/ 	.byte	0x01, 0x35
	.zero		2


	//----- nvinfo : EIATTR_PARAM_CBANK
	.align		4
        /*000c*/ 	.byte	0x04, 0x0a
        /*000e*/ 	.short	(.L_11 - .L_10)
	.align		4
.L_10:
        /*0010*/ 	.word	index@(.nv.constant0.triton_mm)
        /*0014*/ 	.short	0x0160
        /*0016*/ 	.short	0x0024


	//----- nvinfo : EIATTR_CBANK_PARAM_SIZE
	.align		4
.L_11:
        /*0018*/ 	.byte	0x03, 0x19
        /*001a*/ 	.short	0x0024


	//----- nvinfo : EIATTR_KPARAM_INFO
	.align		4
        /*001c*/ 	.byte	0x04, 0x17
        /*001e*/ 	.short	(.L_13 - .L_12)
.L_12:
        /*0020*/ 	.word	0x00000000
        /*0024*/ 	.short	0x0004
        /*0026*/ 	.short	0x0020
        /*0028*/ 	.byte	0x00, 0xf0, 0x11, 0x00


	//----- nvinfo : EIATTR_KPARAM_INFO
	.align		4
.L_13:
        /*002c*/ 	.byte	0x04, 0x17
        /*002e*/ 	.short	(.L_15 - .L_14)
.L_14:
        /*0030*/ 	.word	0x00000000
        /*0034*/ 	.short	0x0003
        /*0036*/ 	.short	0x0018
        /*0038*/ 	.byte	0x00, 0xf0, 0x21, 0x00


	//----- nvinfo : EIATTR_KPARAM_INFO
	.align		4
.L_15:
        /*003c*/ 	.byte	0x04, 0x17
        /*003e*/ 	.short	(.L_17 - .L_16)
.L_16:
        /*0040*/ 	.word	0x00000000
        /*0044*/ 	.short	0x0002
        /*0046*/ 	.short	0x0010
        /*0048*/ 	.byte	0x00, 0xf0, 0x21, 0x00


	//----- nvinfo : EIATTR_KPARAM_INFO
	.align		4
.L_17:
        /*004c*/ 	.byte	0x04, 0x17
        /*004e*/ 	.short	(.L_19 - .L_18)
.L_18:
        /*0050*/ 	.word	0x00000000
        /*0054*/ 	.short	0x0001
        /*0056*/ 	.short	0x0008
        /*0058*/ 	.byte	0x00, 0xf0, 0x21, 0x00


	//----- nvinfo : EIATTR_KPARAM_INFO
	.align		4
.L_19:
        /*005c*/ 	.byte	0x04, 0x17
        /*005e*/ 	.short	(.L_21 - .L_20)
.L_20:
        /*0060*/ 	.word	0x00000000
        /*0064*/ 	.short	0x0000
        /*0066*/ 	.short	0x0000
        /*0068*/ 	.byte	0x00, 0xf0, 0x21, 0x00


	//----- nvinfo : EIATTR_MAXREG_COUNT
	.align		4
.L_21:
        /*006c*/ 	.byte	0x03, 0x1b
        /*006e*/ 	.short	0x00ff


	//----- nvinfo : EIATTR_EXIT_INSTR_OFFSETS
	.align		4
        /*0070*/ 	.byte	0x04, 0x1c
        /*0072*/ 	.short	(.L_23 - .L_22)


	//   ....[0]....
.L_22:
        /*0074*/ 	.word	0x00000040


	//   ....[1]....
        /*0078*/ 	.word	0x00015370


	//   ....[2]....
        /*007c*/ 	.word	0x00015390


	//----- nvinfo : EIATTR_MAX_THREADS
	.align		4
.L_23:
        /*0080*/ 	.byte	0x04, 0x05
        /*0082*/ 	.short	(.L_25 - .L_24)
.L_24:
        /*0084*/ 	.word	0x00000080
        /*0088*/ 	.word	0x00000001
        /*008c*/ 	.word	0x00000001
.L_25:


//--------------------- .nv.rel.action            --------------------------
	.section	.nv.rel.action,"",@"SHT_CUDA_RELOCINFO"
	.align	8
	.sectionentsize	8
        /*0000*/ 	.byte	0x73, 0x00, 0x00, 0x00, 0x00, 0x00, 0x00, 0x00, 0x00, 0x00, 0x00, 0x11, 0x25, 0x00, 0x05, 0x36


//--------------------- .nv.constant0.triton_mm   --------------------------
	.section	.nv.constant0.triton_mm,"a",@progbits
	.align	4
.nv.constant0.triton_mm:
	.zero		388


//--------------------- .text.triton_mm           --------------------------
	.section	.text.triton_mm,"ax",@progbits
	.sectionflags	@"SHF_BARRIERS=1"
	.sectioninfo	@"SHI_REGISTERS=232"
	.align	128
        .global         triton_mm
        .type           triton_mm,@function
        .size           triton_mm,(.L_x_3 - triton_mm)
        .other          triton_mm,@"STO_CUDA_ENTRY STV_DEFAULT"
triton_mm:
.text.triton_mm:
[----:B------:R-:W-:-:S02]  /*0000*/  MOV R1, c[0x0][0x28] ;  /* 0x00000a0000017a02 */ /* 0x000fc40000000f00 */
[----:B------:R-:W-:-:S05]  /*0010*/  MOV R4, c[0x0][0x180] ;  /* 0x0000600000047a02 */ /* 0x000fca0000000f00 */
[----:B------:R-:W-:-:S05]  /*0020*/  IMAD R0, R4, 0x1900, RZ ;  /* 0x0000190004007824 */ /* 0x000fca00078e02ff */
[----:B------:R-:W-:-:S13]  /*0030*/  ISETP.NE.AND P0, PT, R0, RZ, PT ;  /* 0x000000ff0000720c */ /* 0x000fda0003f05270 */
[----:B------:R-:W-:Y:S05]  /*0040*/  @!P0 EXIT ;  /* 0x000000000000894d */ /* 0x000fea0003800000 */
[----:B------:R-:W1:Y:S01]  /*0050*/  S2R R8, SR_CTAID.X ;  /* 0x0000000000087919 */ /* 0x000e620000002500 */
[----:B------:R-:W-:Y:S01]  /*0060*/  IMAD R4, R4, 0x32, RZ ;  /* 0x0000003204047824 */ /* 0x000fe200078e02ff */
[----:B------:R-:W-:Y:S01]  /*0070*/  MOV R147, 0x4 ;  /* 0x0000000400937802 */ /* 0x000fe20000000f00 */
[----:B------:R-:W-:Y:S01]  /*0080*/  ULDC.64 UR10, c[0x0][0x118] ;  /* 0x00004600000a7ab9 */ /* 0x000fe20000000a00 */
[----:B------:R-:W2:Y:S01]  /*0090*/  S2R R19, SR_TID.X ;  /* 0x0000000000137919 */ /* 0x000ea20000002100 */
[----:B------:R-:W-:Y:S01]  /*00a0*/  CS2R R104, SRZ ;  /* 0x0000000000687805 */ /* 0x000fe2000001ff00 */
[----:B------:R-:W-:Y:S01]  /*00b0*/  IADD3 R0, R4, 0x3f, RZ ;  /* 0x0000003f04007810 */ /* 0x000fe20007ffe0ff */
[----:B------:R-:W-:Y:S01]  /*00c0*/  CS2R R106, SRZ ;  /* 0x00000000006a7805 */ /* 0x000fe2000001ff00 */
[----:B------:R-:W-:Y:S01]  /*00d0*/  IABS R41, R4 ;  /* 0x0000000400297213 */ /* 0x000fe20000000000 */
[----:B------:R-:W-:Y:S01]  /*00e0*/  CS2R R112, SRZ ;  /* 0x0000000000707805 */ /* 0x000fe2000001ff00 */
[----:B------:R-:W-:Y:S01]  /*00f0*/  SHF.R.S32.HI R3, RZ, 0x1f, R0 ;  /* 0x0000001fff037819 */ /* 0x000fe20000011400 */
[----:B------:R-:W-:Y:S01]  /*0100*/  CS2R R114, SRZ ;  /* 0x0000000000727805 */ /* 0x000fe2000001ff00 */
[----:B------:R-:W-:Y:S01]  /*0110*/  CS2R R116, SRZ ;  /* 0x0000000000747805 */ /* 0x000fe2000001ff00 */
[----:B------:R-:W-:Y:S01]  /*0120*/  CS2R R118, SRZ ;  /* 0x0000000000767805 */ /* 0x000fe2000001ff00 */
[----:B------:R-:W-:Y:S01]  /*0130*/  LEA.HI R3, R3, R0, RZ, 0x6 ;  /* 0x0000000003037211 */ /* 0x000fe200078f30ff */
[----:B------:R-:W-:Y:S01]  /*0140*/  CS2R R120, SRZ ;  /* 0x0000000000787805 */ /* 0x000fe2000001ff00 */
        /* <DEDUP_REMOVED lines=8> */
[----:B-1----:R-:W-:Y:S01]  /*01d0*/  SHF.R.S32.HI R2, RZ, 0x1f, R8 ;  /* 0x0000001fff027819 */ /* 0x002fe20000011408 */
[----:B------:R-:W-:Y:S01]  /*01e0*/  CS2R R138, SRZ ;  /* 0x00000000008a7805 */ /* 0x000fe2000001ff00 */
[----:B------:R-:W-:Y:S01]  /*01f0*/  ISETP.GE.AND P1, PT, R8, RZ, PT ;  /* 0x000000ff0800720c */ /* 0x000fe20003f26270 */
[----:B------:R-:W-:Y:S01]  /*0200*/  UMOV UR6, URZ ;  /* 0x0000003f00067c82 */ /* 0x000fe20008000000 */
[----:B------:R-:W-:Y:S01]  /*0210*/  LEA.HI R5, R2, R8, RZ, 0x4 ;  /* 0x0000000802057211 */ /* 0x000fe200078f20ff */
[----:B------:R-:W-:Y:S01]  /*0220*/  UMOV UR7, URZ ;  /* 0x0000003f00077c82 */ /* 0x000fe20008000000 */
[----:B--2---:R-:W-:Y:S01]  /*0230*/  SHF.R.U32.HI R32, RZ, 0x4, R19 ;  /* 0x00000004ff207819 */ /* 0x004fe20000011613 */
[----:B------:R-:W-:Y:S01]  /*0240*/  UMOV UR8, 0x20000 ;  /* 0x0002000000087882 */ /* 0x000fe20000000000 */
[----:B------:R-:W-:Y:S01]  /*0250*/  SHF.R.S32.HI R2, RZ, 0x4, R5 ;  /* 0x00000004ff027819 */ /* 0x000fe20000011405 */
[----:B------:R-:W-:Y:S01]  /*0260*/  UMOV UR4, URZ ;  /* 0x0000003f00047c82 */ /* 0x000fe20008000000 */
[----:B------:R-:W-:Y:S01]  /*0270*/  LOP3.LUT R5, R5, 0xfffffff0, RZ, 0xc0, !PT ;  /* 0xfffffff005057812 */ /* 0x000fe200078ec0ff */
[----:B------:R-:W-:Y:S01]  /*0280*/  UPLOP3.LUT UP0, UPT, UPT, UPT, UPT, 0x80, 0x0 ;  /* 0x000000000000789c */ /* 0x000fe20003f0f070 */
[----:B------:R-:W-:Y:S01]  /*0290*/  SHF.L.U32 R0, R2, 0x3, RZ ;  /* 0x0000000302007819 */ /* 0x000fe200000006ff */
[----:B------:R-:W-:-:S03]  /*02a0*/  UMOV UR5, URZ ;  /* 0x0000003f00057c82 */ /* 0x000fc60008000000 */
[----:B------:R-:W-:-:S04]  /*02b0*/  LEA.HI.SX32 R3, R3, -R0, 0x1a ;  /* 0x8000000003037211 */ /* 0x000fc800078fd2ff */
[----:B------:R-:W-:-:S04]  /*02c0*/  IMNMX R6, R3, 0x8, PT ;  /* 0x0000000803067817 */ /* 0x000fc80003800200 */
[-C--:B------:R-:W-:Y:S02]  /*02d0*/  IABS R13, R6.reuse ;  /* 0x00000006000d7213 */ /* 0x080fe40000000000 */
[----:B------:R-:W-:Y:S02]  /*02e0*/  IABS R11, R6 ;  /* 0x00000006000b7213 */ /* 0x000fe40000000000 */
[----:B------:R-:W1:Y:S02]  /*02f0*/  I2F.RP R7, R13 ;  /* 0x0000000d00077306 */ /* 0x000e640000209400 */
[----:B------:R-:W-:-:S06]  /*0300*/  IADD3 R11, RZ, -R11, RZ ;  /* 0x8000000bff0b7210 */ /* 0x000fcc0007ffe0ff */
[----:B-1----:R-:W1:Y:S02]  /*0310*/  MUFU.RCP R7, R7 ;  /* 0x0000000700077308 */ /* 0x002e640000001000 */
[----:B-1----:R-:W-:-:S06]  /*0320*/  IADD3 R2, R7, 0xffffffe, RZ ;  /* 0x0ffffffe07027810 */ /* 0x002fcc0007ffe0ff */
[----:B------:R-:W1:Y:S08]  /*0330*/  I2F.RP R7, R41 ;  /* 0x0000002900077306 */ /* 0x000e700000209400 */
[----:B------:R2:W3:Y:S08]  /*0340*/  F2I.FTZ.U32.TRUNC.NTZ R3, R2 ;  /* 0x0000000200037305 */ /* 0x0004f0000021f000 */
[----:B-1----:R-:W1:Y:S01]  /*0350*/  MUFU.RCP R7, R7 ;  /* 0x0000000700077308 */ /* 0x002e620000001000 */
[----:B--2---:R-:W-:-:S02]  /*0360*/  MOV R2, RZ ;  /* 0x000000ff00027202 */ /* 0x004fc40000000f00 */
[----:B---3--:R-:W-:-:S05]  /*0370*/  IADD3 R10, RZ, -R3, RZ ;  /* 0x80000003ff0a7210 */ /* 0x008fca0007ffe0ff */
[----:B------:R-:W-:Y:S01]  /*0380*/  IMAD R9, R10, R13, RZ ;  /* 0x0000000d0a097224 */ /* 0x000fe200078e02ff */
[----:B------:R-:W-:-:S03]  /*0390*/  IABS R10, R8 ;  /* 0x00000008000a7213 */ /* 0x000fc60000000000 */
[----:B------:R-:W-:Y:S01]  /*03a0*/  IMAD.HI.U32 R3, R3, R9, R2 ;  /* 0x0000000903037227 */ /* 0x000fe200078e0002 */
[----:B------:R-:W-:-:S05]  /*03b0*/  MOV R9, R10 ;  /* 0x0000000a00097202 */ /* 0x000fca0000000f00 */
[----:B------:R-:W-:-:S04]  /*03c0*/  IMAD.HI.U32 R2, R3, R9, RZ ;  /* 0x0000000903027227 */ /* 0x000fc800078e00ff */
[----:B------:R-:W-:Y:S01]  /*03d0*/  IMAD R2, R2, R11, R9 ;  /* 0x0000000b02027224 */ /* 0x000fe200078e0209 */
[----:B------:R-:W-:Y:S02]  /*03e0*/  IADD3 R9, -R5, R8, RZ ;  /* 0x0000000805097210 */ /* 0x000fe40007ffe1ff */
[----:B------:R-:W-:Y:S02]  /*03f0*/  LOP3.LUT R5, RZ, R6, RZ, 0x33, !PT ;  /* 0x00000006ff057212 */ /* 0x000fe400078e33ff */
[----:B------:R-:W-:Y:S02]  /*0400*/  ISETP.GT.U32.AND P0, PT, R13, R2, PT ;  /* 0x000000020d00720c */ /* 0x000fe40003f04070 */
[----:B------:R-:W-:-:S05]  /*0410*/  IABS R10, R9 ;  /* 0x00000009000a7213 */ /* 0x000fca0000000000 */
[----:B------:R-:W-:Y:S01]  /*0420*/  IMAD.HI.U32 R8, R3, R10, RZ ;  /* 0x0000000a03087227 */ /* 0x000fe200078e00ff */
[----:B-1----:R-:W-:-:S03]  /*0430*/  IADD3 R3, R7, 0xffffffe, RZ ;  /* 0x0ffffffe07037810 */ /* 0x002fc60007ffe0ff */
[----:B------:R-:W-:Y:S01]  /*0440*/  IMAD R10, R8, R11, R10 ;  /* 0x0000000b080a7224 */ /* 0x000fe200078e020a */
[----:B------:R-:W-:Y:S02]  /*0450*/  SHF.R.U32.HI R11, RZ, 0x5, R19 ;  /* 0x00000005ff0b7819 */ /* 0x000fe40000011613 */
[----:B------:R-:W-:Y:S01]  /*0460*/  @!P0 IADD3 R2, R2, -R13, RZ ;  /* 0x8000000d02028210 */ /* 0x000fe20007ffe0ff */
[----:B------:R-:W1:Y:S01]  /*0470*/  F2I.FTZ.U32.TRUNC.NTZ R3, R3 ;  /* 0x0000000300037305 */ /* 0x000e62000021f000 */
[C---:B------:R-:W-:Y:S02]  /*0480*/  ISETP.GT.U32.AND P2, PT, R13.reuse, R10, PT ;  /* 0x0000000a0d00720c */ /* 0x040fe40003f44070 */
[----:B------:R-:W-:Y:S02]  /*0490*/  ISETP.GT.U32.AND P0, PT, R13, R2, PT ;  /* 0x000000020d00720c */ /* 0x000fe40003f04070 */
[----:B------:R-:W-:-:S09]  /*04a0*/  SGXT.U32 R11, R11, 0x2 ;  /* 0x000000020b0b781a */ /* 0x000fd20000000000 */
[-C--:B------:R-:W-:Y:S02]  /*04b0*/  @!P2 IADD3 R10, R10, -R13.reuse, RZ ;  /* 0x8000000d0a0aa210 */ /* 0x080fe40007ffe0ff */
[----:B------:R-:W-:Y:S02]  /*04c0*/  @!P0 IADD3 R2, R2, -R13, RZ ;  /* 0x8000000d02028210 */ /* 0x000fe40007ffe0ff */
[----:B------:R-:W-:Y:S02]  /*04d0*/  ISETP.NE.AND P0, PT, R6, RZ, PT ;  /* 0x000000ff0600720c */ /* 0x000fe40003f05270 */
[----:B------:R-:W-:Y:S02]  /*04e0*/  @!P1 IADD3 R2, -R2, RZ, RZ ;  /* 0x000000ff02029210 */ /* 0x000fe40007ffe1ff */
[----:B------:R-:W-:Y:S02]  /*04f0*/  LOP3.LUT R6, R9, R6, RZ, 0x3c, !PT ;  /* 0x0000000609067212 */ /* 0x000fe400078e3cff */
[----:B------:R-:W-:-:S02]  /*0500*/  SEL R7, R5, R2, !P0 ;  /* 0x0000000205077207 */ /* 0x000fc40004000000 */
[----:B-1----:R-:W-:Y:S02]  /*0510*/  IADD3 R2, RZ, -R3, RZ ;  /* 0x80000003ff027210 */ /* 0x002fe40007ffe0ff */
[----:B------:R-:W-:Y:S02]  /*0520*/  IADD3 R7, R0, R7, RZ ;  /* 0x0000000700077210 */ /* 0x000fe40007ffe0ff */
[----:B------:R-:W-:Y:S02]  /*0530*/  MOV R0, R2 ;  /* 0x0000000200007202 */ /* 0x000fe40000000f00 */
[----:B------:R-:W-:Y:S02]  /*0540*/  SHF.L.U32 R7, R7, 0x6, RZ ;  /* 0x0000000607077819 */ /* 0x000fe400000006ff */
[----:B------:R-:W-:Y:S01]  /*0550*/  MOV R2, RZ ;  /* 0x000000ff00027202 */ /* 0x000fe20000000f00 */
[----:B------:R-:W-:Y:S01]  /*0560*/  IMAD R9, R0, R41, RZ ;  /* 0x0000002900097224 */ /* 0x000fe200078e02ff */
[----:B------:R-:W-:-:S02]  /*0570*/  LOP3.LUT R12, R7, R11, RZ, 0xfc, !PT ;  /* 0x0000000b070c7212 */ /* 0x000fc400078efcff */
[----:B------:R-:W-:Y:S01]  /*0580*/  ISETP.GE.U32.AND P1, PT, R10, R13, PT ;  /* 0x0000000d0a00720c */ /* 0x000fe20003f26070 */
[----:B------:R-:W-:Y:S01]  /*0590*/  IMAD.HI.U32 R3, R3, R9, R2 ;  /* 0x0000000903037227 */ /* 0x000fe200078e0002 */
[----:B------:R-:W-:Y:S02]  /*05a0*/  IABS R0, R12 ;  /* 0x0000000c00007213 */ /* 0x000fe40000000000 */
[----:B------:R-:W-:Y:S02]  /*05b0*/  IABS R10, R4 ;  /* 0x00000004000a7213 */ /* 0x000fe40000000000 */
[----:B------:R-:W-:Y:S02]  /*05c0*/  MOV R9, R0 ;  /* 0x0000000000097202 */ /* 0x000fe40000000f00 */
[----:B------:R-:W-:Y:S02]  /*05d0*/  IADD3 R33, RZ, -R10, RZ ;  /* 0x8000000aff217210 */ /* 0x000fe40007ffe0ff */
[----:B------:R-:W-:Y:S01]  /*05e0*/  LOP3.LUT R13, R7, 0x4, R11, 0xfe, !PT ;  /* 0x00000004070d7812 */ /* 0x000fe200078efe0b */
[----:B------:R-:W-:Y:S01]  /*05f0*/  IMAD.HI.U32 R0, R3, R9, RZ ;  /* 0x0000000903007227 */ /* 0x000fe200078e00ff */
[----:B------:R-:W-:-:S02]  /*0600*/  ISETP.GE.AND P3, PT, R6, RZ, PT ;  /* 0x000000ff0600720c */ /* 0x000fc40003f66270 */
[----:B------:R-:W-:Y:S01]  /*0610*/  IABS R2, R13 ;  /* 0x0000000d00027213 */ /* 0x000fe20000000000 */
[----:B------:R-:W-:Y:S01]  /*0620*/  IMAD R0, R0, R33, R9 ;  /* 0x0000002100007224 */ /* 0x000fe200078e0209 */
[----:B------:R-:W-:Y:S02]  /*0630*/  @!P2 IADD3 R8, R8, 0x1, RZ ;  /* 0x000000010808a810 */ /* 0x000fe40007ffe0ff */
[----:B------:R-:W-:Y:S02]  /*0640*/  MOV R6, R2 ;  /* 0x0000000200067202 */ /* 0x000fe40000000f00 */
[----:B------:R-:W-:Y:S02]  /*0650*/  @P1 IADD3 R8, R8, 0x1, RZ ;  /* 0x0000000108081810 */ /* 0x000fe40007ffe0ff */
[----:B------:R-:W-:Y:S01]  /*0660*/  ISETP.GT.U32.AND P1, PT, R41, R0, PT ;  /* 0x000000002900720c */ /* 0x000fe20003f24070 */
[----:B------:R-:W-:Y:S01]  /*0670*/  IMAD.HI.U32 R2, R3, R6, RZ ;  /* 0x0000000603027227 */ /* 0x000fe200078e00ff */
[----:B------:R-:W-:-:S02]  /*0680*/  ISETP.GE.AND P6, PT, R13, RZ, PT ;  /* 0x000000ff0d00720c */ /* 0x000fc40003fc6270 */
[----:B------:R-:W-:Y:S01]  /*0690*/  @!P3 IADD3 R8, -R8, RZ, RZ ;  /* 0x000000ff0808b210 */ /* 0x000fe20007ffe1ff */
[----:B------:R-:W-:Y:S01]  /*06a0*/  IMAD R2, R2, R33, R6 ;  /* 0x0000002102027224 */ /* 0x000fe200078e0206 */
[--C-:B------:R-:W-:Y:S02]  /*06b0*/  LOP3.LUT R9, R7, 0xc, R11.reuse, 0xfe, !PT ;  /* 0x0000000c07097812 */ /* 0x100fe400078efe0b */
[----:B------:R-:W-:Y:S02]  /*06c0*/  SEL R21, R5, R8, !P0 ;  /* 0x0000000805157207 */ /* 0x000fe40004000000 */
[----:B------:R-:W-:Y:S02]  /*06d0*/  ISETP.GT.U32.AND P2, PT, R41, R2, PT ;  /* 0x000000022900720c */ /* 0x000fe40003f44070 */
[----:B------:R-:W-:Y:S02]  /*06e0*/  LOP3.LUT R5, R7, 0x8, R11, 0xfe, !PT ;  /* 0x0000000807057812 */ /* 0x000fe400078efe0b */
[----:B------:R-:W-:-:S02]  /*06f0*/  @!P1 IADD3 R0, R0, -R41, RZ ;  /* 0x8000002900009210 */ /* 0x000fc40007ffe0ff */
[----:B------:R-:W-:Y:S02]  /*0700*/  IABS R6, R5 ;  /* 0x0000000500067213 */ /* 0x000fe40000000000 */
[----:B------:R-:W-:Y:S02]  /*0710*/  ISETP.GT.U32.AND P3, PT, R41, R0, PT ;  /* 0x000000002900720c */ /* 0x000fe40003f64070 */
[----:B------:R-:W-:Y:S01]  /*0720*/  ISETP.GE.AND P1, PT, R5, RZ, PT ;  /* 0x000000ff0500720c */ /* 0x000fe20003f26270 */
[----:B------:R-:W-:Y:S01]  /*0730*/  IMAD.HI.U32 R5, R3, R6, RZ ;  /* 0x0000000603057227 */ /* 0x000fe200078e00ff */
[----:B------:R-:W-:Y:S02]  /*0740*/  LOP3.LUT R13, R7, 0x10, R11, 0xfe, !PT ;  /* 0x00000010070d7812 */ /* 0x000fe400078efe0b */
[----:B------:R-:W-:Y:S01]  /*0750*/  @!P2 IADD3 R2, R2, -R41, RZ ;  /* 0x800000290202a210 */ /* 0x000fe20007ffe0ff */
[----:B------:R-:W-:Y:S01]  /*0760*/  IMAD R6, R5, R33, R6 ;  /* 0x0000002105067224 */ /* 0x000fe200078e0206 */
[----:B------:R-:W-:-:S02]  /*0770*/  ISETP.GE.AND P5, PT, R12, RZ, PT ;  /* 0x000000ff0c00720c */ /* 0x000fc40003fa6270 */
[C---:B------:R-:W-:Y:S02]  /*0780*/  ISETP.GT.U32.AND P0, PT, R41.reuse, R2, PT ;  /* 0x000000022900720c */ /* 0x040fe40003f04070 */
[----:B------:R-:W-:Y:S02]  /*0790*/  IABS R10, R9 ;  /* 0x00000009000a7213 */ /* 0x000fe40000000000 */
[----:B------:R-:W-:Y:S02]  /*07a0*/  @!P3 IADD3 R0, R0, -R41, RZ ;  /* 0x800000290000b210 */ /* 0x000fe40007ffe0ff */
[----:B------:R-:W-:Y:S01]  /*07b0*/  ISETP.GT.U32.AND P3, PT, R41, R6, PT ;  /* 0x000000062900720c */ /* 0x000fe20003f64070 */
[----:B------:R-:W-:Y:S01]  /*07c0*/  IMAD.HI.U32 R8, R3, R10, RZ ;  /* 0x0000000a03087227 */ /* 0x000fe200078e00ff */
[----:B------:R-:W-:Y:S02]  /*07d0*/  IABS R12, R13 ;  /* 0x0000000d000c7213 */ /* 0x000fe40000000000 */
[----:B------:R-:W-:Y:S01]  /*07e0*/  ISETP.GE.AND P4, PT, R13, RZ, PT ;  /* 0x000000ff0d00720c */ /* 0x000fe20003f86270 */
[----:B------:R-:W-:Y:S01]  /*07f0*/  IMAD R8, R8, R33, R10 ;  /* 0x0000002108087224 */ /* 0x000fe200078e020a */
[----:B------:R-:W-:Y:S01]  /*0800*/  LOP3.LUT R13, R7, 0x14, R11, 0xfe, !PT ;  /* 0x00000014070d7812 */ /* 0x000fe200078efe0b */
[----:B------:R-:W-:Y:S01]  /*0810*/  IMAD.HI.U32 R5, R3, R12, RZ ;  /* 0x0000000c03057227 */ /* 0x000fe200078e00ff */
[----:B------:R-:W-:-:S02]  /*0820*/  @!P0 IADD3 R2, R2, -R41, RZ ;  /* 0x8000002902028210 */ /* 0x000fc40007ffe0ff */
[----:B------:R-:W-:Y:S01]  /*0830*/  ISETP.GE.AND P2, PT, R9, RZ, PT ;  /* 0x000000ff0900720c */ /* 0x000fe20003f46270 */
[----:B------:R-:W-:Y:S01]  /*0840*/  IMAD R10, R5, R33, R12 ;  /* 0x00000021050a7224 */ /* 0x000fe200078e020c */
[----:B------:R-:W-:Y:S02]  /*0850*/  MOV R5, R0 ;  /* 0x0000000000057202 */ /* 0x000fe40000000f00 */
[----:B------:R-:W-:Y:S02]  /*0860*/  IABS R0, R13 ;  /* 0x0000000d00007213 */ /* 0x000fe40000000000 */
[----:B------:R-:W-:Y:S02]  /*0870*/  @!P3 IADD3 R6, R6, -R41, RZ ;  /* 0x800000290606b210 */ /* 0x000fe40007ffe0ff */
[----:B------:R-:W-:Y:S02]  /*0880*/  MOV R9, R2 ;  /* 0x0000000200097202 */ /* 0x000fe40000000f00 */
[----:B------:R-:W-:-:S02]  /*0890*/  MOV R2, R0 ;  /* 0x0000000000027202 */ /* 0x000fc40000000f00 */
[C---:B------:R-:W-:Y:S02]  /*08a0*/  ISETP.GT.U32.AND P3, PT, R41.reuse, R6, PT ;  /* 0x000000062900720c */ /* 0x040fe40003f64070 */
[----:B------:R-:W-:Y:S01]  /*08b0*/  ISETP.GT.U32.AND P0, PT, R41, R8, PT ;  /* 0x000000082900720c */ /* 0x000fe20003f04070 */
[----:B------:R-:W-:Y:S01]  /*08c0*/  IMAD.HI.U32 R0, R3, R2, RZ ;  /* 0x0000000203007227 */ /* 0x000fe200078e00ff */
[----:B------:R-:W-:Y:S02]  /*08d0*/  @!P6 IADD3 R9, -R9, RZ, RZ ;  /* 0x000000ff0909e210 */ /* 0x000fe40007ffe1ff */
[----:B------:R-:W-:Y:S01]  /*08e0*/  ISETP.GT.U32.AND P6, PT, R41, R10, PT ;  /* 0x0000000a2900720c */ /* 0x000fe20003fc4070 */
[----:B------:R-:W-:Y:S01]  /*08f0*/  IMAD R0, R0, R33, R2 ;  /* 0x0000002100007224 */ /* 0x000fe200078e0202 */
[C-C-:B------:R-:W-:Y:S02]  /*0900*/  LOP3.LUT R15, R7.reuse, 0x18, R11.reuse, 0xfe, !PT ;  /* 0x00000018070f7812 */ /* 0x140fe400078efe0b */
[----:B------:R-:W-:-:S02]  /*0910*/  LOP3.LUT R17, R7, 0x1c, R11, 0xfe, !PT ;  /* 0x0000001c07117812 */ /* 0x000fc400078efe0b */
[----:B------:R-:W-:Y:S02]  /*0920*/  IABS R12, R15 ;  /* 0x0000000f000c7213 */ /* 0x000fe40000000000 */
[-C--:B------:R-:W-:Y:S02]  /*0930*/  @!P3 IADD3 R6, R6, -R41.reuse, RZ ;  /* 0x800000290606b210 */ /* 0x080fe40007ffe0ff */
[----:B------:R-:W-:Y:S01]  /*0940*/  ISETP.GT.U32.AND P3, PT, R41, R0, PT ;  /* 0x000000002900720c */ /* 0x000fe20003f64070 */
[----:B------:R-:W-:Y:S01]  /*0950*/  IMAD.HI.U32 R2, R3, R12, RZ ;  /* 0x0000000c03027227 */ /* 0x000fe200078e00ff */
[-C--:B------:R-:W-:Y:S02]  /*0960*/  @!P0 IADD3 R8, R8, -R41.reuse, RZ ;  /* 0x8000002908088210 */ /* 0x080fe40007ffe0ff */
[----:B------:R-:W-:Y:S01]  /*0970*/  @!P6 IADD3 R10, R10, -R41, RZ ;  /* 0x800000290a0ae210 */ /* 0x000fe20007ffe0ff */
[----:B------:R-:W-:Y:S01]  /*0980*/  IMAD R2, R2, R33, R12 ;  /* 0x0000002102027224 */ /* 0x000fe200078e020c */
[----:B------:R-:W-:-:S02]  /*0990*/  ISETP.GT.U32.AND P0, PT, R41, R8, PT ;  /* 0x000000082900720c */ /* 0x000fc40003f04070 */
[----:B------:R-:W-:Y:S02]  /*09a0*/  IABS R14, R17 ;  /* 0x00000011000e7213 */ /* 0x000fe40000000000 */
[----:B------:R-:W-:Y:S02]  /*09b0*/  ISETP.GT.U32.AND P6, PT, R41, R10, PT ;  /* 0x0000000a2900720c */ /* 0x000fe40003fc4070 */
[----:B------:R-:W-:Y:S01]  /*09c0*/  LOP3.LUT R18, R7, 0x20, R11, 0xfe, !PT ;  /* 0x0000002007127812 */ /* 0x000fe200078efe0b */
[----:B------:R-:W-:Y:S01]  /*09d0*/  IMAD.HI.U32 R12, R3, R14, RZ ;  /* 0x0000000e030c7227 */ /* 0x000fe200078e00ff */
[----:B------:R-:W-:Y:S02]  /*09e0*/  @!P3 IADD3 R0, R0, -R41, RZ ;  /* 0x800000290000b210 */ /* 0x000fe40007ffe0ff */
[----:B------:R-:W-:Y:S01]  /*09f0*/  @!P5 IADD3 R5, -R5, RZ, RZ ;  /* 0x000000ff0505d210 */ /* 0x000fe20007ffe1ff */
[----:B------:R-:W-:Y:S01]  /*0a00*/  IMAD R12, R12, R33, R14 ;  /* 0x000000210c0c7224 */ /* 0x000fe200078e020e */
[----:B------:R-:W-:-:S02]  /*0a10*/  ISETP.GE.AND P5, PT, R13, RZ, PT ;  /* 0x000000ff0d00720c */ /* 0x000fc40003fa6270 */
[C---:B------:R-:W-:Y:S02]  /*0a20*/  ISETP.GT.U32.AND P3, PT, R41.reuse, R0, PT ;  /* 0x000000002900720c */ /* 0x040fe40003f64070 */
[----:B------:R-:W-:Y:S02]  /*0a30*/  IABS R13, R18 ;  /* 0x00000012000d7213 */ /* 0x000fe40000000000 */
[-C--:B------:R-:W-:Y:S02]  /*0a40*/  @!P0 IADD3 R8, R8, -R41.reuse, RZ ;  /* 0x8000002908088210 */ /* 0x080fe40007ffe0ff */
[----:B------:R-:W-:Y:S02]  /*0a50*/  ISETP.GT.U32.AND P0, PT, R41, R2, PT ;  /* 0x000000022900720c */ /* 0x000fe40003f04070 */
[----:B------:R-:W-:Y:S02]  /*0a60*/  @!P6 IADD3 R10, R10, -R41, RZ ;  /* 0x800000290a0ae210 */ /* 0x000fe40007ffe0ff */
[----:B------:R-:W-:-:S02]  /*0a70*/  LOP3.LUT R23, R7, 0x24, R11, 0xfe, !PT ;  /* 0x0000002407177812 */ /* 0x000fc400078efe0b */
[----:B------:R-:W-:Y:S02]  /*0a80*/  ISETP.GT.U32.AND P6, PT, R41, R12, PT ;  /* 0x0000000c2900720c */ /* 0x000fe40003fc4070 */
[----:B------:R-:W-:Y:S02]  /*0a90*/  MOV R14, R13 ;  /* 0x0000000d000e7202 */ /* 0x000fe40000000f00 */
[----:B------:R-:W-:Y:S02]  /*0aa0*/  IABS R16, R23 ;  /* 0x0000001700107213 */ /* 0x000fe40000000000 */
[----:B------:R-:W-:Y:S01]  /*0ab0*/  @!P1 IADD3 R6, -R6, RZ, RZ ;  /* 0x000000ff06069210 */ /* 0x000fe20007ffe1ff */
[----:B------:R-:W-:Y:S01]  /*0ac0*/  IMAD.HI.U32 R13, R3, R14, RZ ;  /* 0x0000000e030d7227 */ /* 0x000fe200078e00ff */
[----:B------:R-:W-:Y:S02]  /*0ad0*/  ISETP.GE.AND P1, PT, R15, RZ, PT ;  /* 0x000000ff0f00720c */ /* 0x000fe40003f26270 */
[-C--:B------:R-:W-:Y:S01]  /*0ae0*/  @!P3 IADD3 R0, R0, -R41.reuse, RZ ;  /* 0x800000290000b210 */ /* 0x080fe20007ffe0ff */
[----:B------:R-:W-:Y:S01]  /*0af0*/  IMAD.HI.U32 R15, R3, R16, RZ ;  /* 0x00000010030f7227 */ /* 0x000fe200078e00ff */
[----:B------:R-:W-:-:S02]  /*0b00*/  @!P0 IADD3 R2, R2, -R41, RZ ;  /* 0x8000002902028210 */ /* 0x000fc40007ffe0ff */
[----:B------:R-:W-:Y:S01]  /*0b10*/  @!P6 IADD3 R12, R12, -R41, RZ ;  /* 0x800000290c0ce210 */ /* 0x000fe20007ffe0ff */
[-C--:B------:R-:W-:Y:S01]  /*0b20*/  IMAD R14, R13, R33.reuse, R14 ;  /* 0x000000210d0e7224 */ /* 0x080fe200078e020e */
[----:B------:R-:W-:Y:S01]  /*0b30*/  MOV R13, R0 ;  /* 0x00000000000d7202 */ /* 0x000fe20000000f00 */
[----:B------:R-:W-:Y:S01]  /*0b40*/  IMAD R16, R15, R33, R16 ;  /* 0x000000210f107224 */ /* 0x000fe200078e0210 */
[C---:B------:R-:W-:Y:S02]  /*0b50*/  ISETP.GT.U32.AND P6, PT, R41.reuse, R2, PT ;  /* 0x000000022900720c */ /* 0x040fe40003fc4070 */
[----:B------:R-:W-:Y:S02]  /*0b60*/  ISETP.GT.U32.AND P3, PT, R41, R14, PT ;  /* 0x0000000e2900720c */ /* 0x000fe40003f64070 */
[----:B------:R-:W-:Y:S02]  /*0b70*/  @!P2 IADD3 R8, -R8, RZ, RZ ;  /* 0x000000ff0808a210 */ /* 0x000fe40007ffe1ff */
[----:B------:R-:W-:-:S02]  /*0b80*/  LOP3.LUT R15, R7, 0x28, R11, 0xfe, !PT ;  /* 0x00000028070f7812 */ /* 0x000fc400078efe0b */
[----:B------:R-:W-:Y:S02]  /*0b90*/  ISETP.GT.U32.AND P2, PT, R41, R12, PT ;  /* 0x0000000c2900720c */ /* 0x000fe40003f44070 */
[----:B------:R-:W-:Y:S02]  /*0ba0*/  @!P5 IADD3 R13, -R13, RZ, RZ ;  /* 0x000000ff0d0dd210 */ /* 0x000fe40007ffe1ff */
[----:B------:R-:W-:Y:S02]  /*0bb0*/  ISETP.GT.U32.AND P5, PT, R41, R16, PT ;  /* 0x000000102900720c */ /* 0x000fe40003fa4070 */
[----:B------:R-:W-:Y:S02]  /*0bc0*/  IABS R20, R15 ;  /* 0x0000000f00147213 */ /* 0x000fe40000000000 */
[----:B------:R-:W-:Y:S02]  /*0bd0*/  ISETP.GE.AND P0, PT, R17, RZ, PT ;  /* 0x000000ff1100720c */ /* 0x000fe40003f06270 */
[----:B------:R-:W-:Y:S01]  /*0be0*/  LOP3.LUT R17, R7, 0x2c, R11, 0xfe, !PT ;  /* 0x0000002c07117812 */ /* 0x000fe200078efe0b */
[----:B------:R-:W-:Y:S01]  /*0bf0*/  IMAD.HI.U32 R0, R3, R20, RZ ;  /* 0x0000001403007227 */ /* 0x000fe200078e00ff */
[----:B------:R-:W-:-:S02]  /*0c00*/  @!P6 IADD3 R2, R2, -R41, RZ ;  /* 0x800000290202e210 */ /* 0x000fc40007ffe0ff */
[----:B------:R-:W-:Y:S02]  /*0c10*/  @!P3 IADD3 R14, R14, -R41, RZ ;  /* 0x800000290e0eb210 */ /* 0x000fe40007ffe0ff */
[----:B------:R-:W-:Y:S02]  /*0c20*/  IABS R22, R17 ;  /* 0x0000001100167213 */ /* 0x000fe40000000000 */
[----:B------:R-:W-:Y:S01]  /*0c30*/  ISETP.GE.AND P3, PT, R17, RZ, PT ;  /* 0x000000ff1100720c */ /* 0x000fe20003f66270 */
[----:B------:R-:W-:Y:S01]  /*0c40*/  IMAD R17, R0, R33, R20 ;  /* 0x0000002100117224 */ /* 0x000fe200078e0214 */
[-C--:B------:R-:W-:Y:S02]  /*0c50*/  @!P2 IADD3 R12, R12, -R41.reuse, RZ ;  /* 0x800000290c0ca210 */ /* 0x080fe40007ffe0ff */
[----:B------:R-:W-:Y:S02]  /*0c60*/  ISETP.GE.AND P2, PT, R15, RZ, PT ;  /* 0x000000ff0f00720c */ /* 0x000fe40003f46270 */
[----:B------:R-:W-:-:S02]  /*0c70*/  @!P5 IADD3 R16, R16, -R41, RZ ;  /* 0x800000291010d210 */ /* 0x000fc40007ffe0ff */
[----:B------:R-:W-:Y:S02]  /*0c80*/  SHF.R.S32.HI R20, RZ, 0x19, R21 ;  /* 0x00000019ff147819 */ /* 0x000fe40000011415 */
[----:B------:R-:W-:Y:S02]  /*0c90*/  SHF.L.U32 R0, R21, 0x6, RZ ;  /* 0x0000000615007819 */ /* 0x000fe400000006ff */
[----:B------:R-:W-:Y:S02]  /*0ca0*/  MOV R15, R2 ;  /* 0x00000002000f7202 */ /* 0x000fe40000000f00 */
[----:B------:R-:W-:Y:S02]  /*0cb0*/  ISETP.GT.U32.AND P5, PT, R41, R14, PT ;  /* 0x0000000e2900720c */ /* 0x000fe40003fa4070 */
[----:B------:R-:W-:Y:S02]  /*0cc0*/  ISETP.GE.AND P6, PT, R23, RZ, PT ;  /* 0x000000ff1700720c */ /* 0x000fe40003fc6270 */
[----:B------:R-:W-:-:S02]  /*0cd0*/  @!P4 IADD3 R10, -R10, RZ, RZ ;  /* 0x000000ff0a0ac210 */ /* 0x000fc40007ffe1ff */
[----:B------:R-:W-:Y:S02]  /*0ce0*/  SGXT R20, R20, 0x1 ;  /* 0x000000011414781a */ /* 0x000fe40000000200 */
[----:B------:R-:W-:Y:S02]  /*0cf0*/  LOP3.LUT R23, R0, R11, RZ, 0xfc, !PT ;  /* 0x0000000b00177212 */ /* 0x000fe400078efcff */
[----:B------:R-:W-:Y:S01]  /*0d00*/  ISETP.GE.AND P4, PT, R18, RZ, PT ;  /* 0x000000ff1200720c */ /* 0x000fe20003f86270 */
[----:B------:R-:W-:Y:S01]  /*0d10*/  IMAD.HI.U32 R18, R3, R22, RZ ;  /* 0x0000001603127227 */ /* 0x000fe200078e00ff */
[----:B------:R-:W-:Y:S02]  /*0d20*/  @!P1 IADD3 R15, -R15, RZ, RZ ;  /* 0x000000ff0f0f9210 */ /* 0x000fe40007ffe1ff */
[----:B------:R-:W-:Y:S01]  /*0d30*/  ISETP.GT.U32.AND P1, PT, R41, R16, PT ;  /* 0x000000102900720c */ /* 0x000fe20003f24070 */
[----:B------:R-:W-:Y:S01]  /*0d40*/  IMAD R18, R18, R33, R22 ;  /* 0x0000002112127224 */ /* 0x000fe200078e0216 */
[----:B------:R-:W-:-:S02]  /*0d50*/  LOP3.LUT R21, R7, 0x30, R11, 0xfe, !PT ;  /* 0x0000003007157812 */ /* 0x000fc400078efe0b */
[----:B------:R-:W-:Y:S02]  /*0d60*/  LEA.HI R2, R20, R23, RZ, 0x7 ;  /* 0x0000001714027211 */ /* 0x000fe400078f38ff */
[----:B------:R-:W-:Y:S02]  /*0d70*/  IABS R26, R21 ;  /* 0x00000015001a7213 */ /* 0x000fe40000000000 */
[----:B------:R-:W-:Y:S02]  /*0d80*/  LOP3.LUT R2, R2, 0xffffff80, RZ, 0xc0, !PT ;  /* 0xffffff8002027812 */ /* 0x000fe400078ec0ff */
[----:B------:R-:W-:Y:S02]  /*0d90*/  @!P0 IADD3 R12, -R12, RZ, RZ ;  /* 0x000000ff0c0c8210 */ /* 0x000fe40007ffe1ff */
[----:B------:R-:W-:Y:S02]  /*0da0*/  ISETP.GT.U32.AND P0, PT, R41, R17, PT ;  /* 0x000000112900720c */ /* 0x000fe40003f04070 */
[----:B------:R-:W-:-:S02]  /*0db0*/  @!P5 IADD3 R14, R14, -R41, RZ ;  /* 0x800000290e0ed210 */ /* 0x000fc40007ffe0ff */
[----:B------:R-:W-:Y:S02]  /*0dc0*/  ISETP.GT.U32.AND P5, PT, R41, R18, PT ;  /* 0x000000122900720c */ /* 0x000fe40003fa4070 */
[----:B------:R-:W-:Y:S01]  /*0dd0*/  IADD3 R24, R23, -R2, RZ ;  /* 0x8000000217187210 */ /* 0x000fe20007ffe0ff */
[----:B------:R-:W-:Y:S01]  /*0de0*/  IMAD.HI.U32 R2, R3, R26, RZ ;  /* 0x0000001a03027227 */ /* 0x000fe200078e00ff */
[----:B------:R-:W-:Y:S02]  /*0df0*/  @!P1 IADD3 R16, R16, -R41, RZ ;  /* 0x8000002910109210 */ /* 0x000fe40007ffe0ff */
[----:B------:R-:W-:Y:S01]  /*0e00*/  ISETP.GE.AND P1, PT, R21, RZ, PT ;  /* 0x000000ff1500720c */ /* 0x000fe20003f26270 */
[----:B------:R-:W-:Y:S01]  /*0e10*/  IMAD R21, R2, R33, R26 ;  /* 0x0000002102157224 */ /* 0x000fe200078e021a */
[--C-:B------:R-:W-:Y:S02]  /*0e20*/  LOP3.LUT R22, R7, 0x34, R11.reuse, 0xfe, !PT ;  /* 0x0000003407167812 */ /* 0x100fe400078efe0b */
[----:B------:R-:W-:-:S02]  /*0e30*/  LOP3.LUT R25, R0, 0x4, R11, 0xfe, !PT ;  /* 0x0000000400197812 */ /* 0x000fc400078efe0b */
[----:B------:R-:W-:Y:S02]  /*0e40*/  @!P6 IADD3 R16, -R16, RZ, RZ ;  /* 0x000000ff1010e210 */ /* 0x000fe40007ffe1ff */
[----:B------:R-:W-:Y:S02]  /*0e50*/  ISETP.GT.U32.AND P6, PT, R41, R21, PT ;  /* 0x000000152900720c */ /* 0x000fe40003fc4070 */
[-C--:B------:R-:W-:Y:S02]  /*0e60*/  @!P0 IADD3 R17, R17, -R41.reuse, RZ ;  /* 0x8000002911118210 */ /* 0x080fe40007ffe0ff */
[----:B------:R-:W-:Y:S02]  /*0e70*/  ISETP.GE.AND P0, PT, R22, RZ, PT ;  /* 0x000000ff1600720c */ /* 0x000fe40003f06270 */
[----:B------:R-:W-:Y:S02]  /*0e80*/  IABS R28, R22 ;  /* 0x00000016001c7213 */ /* 0x000fe40000000000 */
[----:B------:R-:W-:-:S02]  /*0e90*/  @!P5 IADD3 R18, R18, -R41, RZ ;  /* 0x800000291212d210 */ /* 0x000fc40007ffe0ff */
[----:B------:R-:W-:Y:S01]  /*0ea0*/  LEA.HI R22, R20, R25, RZ, 0x7 ;  /* 0x0000001914167211 */ /* 0x000fe200078f38ff */
[----:B------:R-:W-:Y:S01]  /*0eb0*/  IMAD.HI.U32 R2, R3, R28, RZ ;  /* 0x0000001c03027227 */ /* 0x000fe200078e00ff */
[----:B------:R-:W-:Y:S02]  /*0ec0*/  @!P4 IADD3 R14, -R14, RZ, RZ ;  /* 0x000000ff0e0ec210 */ /* 0x000fe40007ffe1ff */
[----:B------:R-:W-:Y:S02]  /*0ed0*/  ISETP.GT.U32.AND P4, PT, R41, R18, PT ;  /* 0x000000122900720c */ /* 0x000fe40003f84070 */
[----:B------:R-:W-:Y:S02]  /*0ee0*/  LOP3.LUT R22, R22, 0xffffff80, RZ, 0xc0, !PT ;  /* 0xffffff8016167812 */ /* 0x000fe400078ec0ff */
[--C-:B------:R-:W-:Y:S02]  /*0ef0*/  LOP3.LUT R27, R0, 0x8, R11.reuse, 0xfe, !PT ;  /* 0x00000008001b7812 */ /* 0x100fe400078efe0b */
[----:B------:R-:W-:Y:S01]  /*0f00*/  IADD3 R25, R25, -R22, RZ ;  /* 0x8000001619197210 */ /* 0x000fe20007ffe0ff */
[----:B------:R-:W-:Y:S01]  /*0f10*/  IMAD R22, R2, R33, R28 ;  /* 0x0000002102167224 */ /* 0x000fe200078e021c */
[----:B------:R-:W-:-:S02]  /*0f20*/  LOP3.LUT R23, R7, 0x38, R11, 0xfe, !PT ;  /* 0x0000003807177812 */ /* 0x000fc400078efe0b */
[----:B------:R-:W-:Y:S02]  /*0f30*/  LEA.HI R2, R20, R27, RZ, 0x7 ;  /* 0x0000001b14027211 */ /* 0x000fe400078f38ff */
[----:B------:R-:W-:Y:S02]  /*0f40*/  @!P6 IADD3 R21, R21, -R41, RZ ;  /* 0x800000291515e210 */ /* 0x000fe40007ffe0ff */
[----:B------:R-:W-:Y:S02]  /*0f50*/  LOP3.LUT R29, R0, 0xc, R11, 0xfe, !PT ;  /* 0x0000000c001d7812 */ /* 0x000fe400078efe0b */
[----:B------:R-:W-:Y:S02]  /*0f60*/  IABS R30, R23 ;  /* 0x00000017001e7213 */ /* 0x000fe40000000000 */
[----:B------:R-:W-:Y:S02]  /*0f70*/  LOP3.LUT R2, R2, 0xffffff80, RZ, 0xc0, !PT ;  /* 0xffffff8002027812 */ /* 0x000fe400078ec0ff */
[----:B------:R-:W-:-:S02]  /*0f80*/  ISETP.GT.U32.AND P6, PT, R41, R21, PT ;  /* 0x000000152900720c */ /* 0x000fc40003fc4070 */
[----:B------:R-:W-:Y:S02]  /*0f90*/  @!P4 IADD3 R18, R18, -R41, RZ ;  /* 0x800000291212c210 */ /* 0x000fe40007ffe0ff */
[----:B------:R-:W-:Y:S02]  /*0fa0*/  ISETP.GE.AND P4, PT, R23, RZ, PT ;  /* 0x000000ff1700720c */ /* 0x000fe40003f86270 */
[----:B------:R-:W-:Y:S02]  /*0fb0*/  LEA.HI R23, R20, R29, RZ, 0x7 ;  /* 0x0000001d14177211 */ /* 0x000fe400078f38ff */
[----:B------:R-:W-:Y:S01]  /*0fc0*/  IADD3 R26, R27, -R2, RZ ;  /* 0x800000021b1a7210 */ /* 0x000fe20007ffe0ff */
[----:B------:R-:W-:Y:S01]  /*0fd0*/  IMAD.HI.U32 R2, R3, R30, RZ ;  /* 0x0000001e03027227 */ /* 0x000fe200078e00ff */
[----:B------:R-:W-:Y:S02]  /*0fe0*/  ISETP.GT.U32.AND P5, PT, R41, R17, PT ;  /* 0x000000112900720c */ /* 0x000fe40003fa4070 */
[----:B------:R-:W-:Y:S01]  /*0ff0*/  LOP3.LUT R27, R23, 0xffffff80, RZ, 0xc0, !PT ;  /* 0xffffff80171b7812 */ /* 0x000fe200078ec0ff */
[----:B------:R-:W-:Y:S01]  /*1000*/  IMAD R23, R2, R33, R30 ;  /* 0x0000002102177224 */ /* 0x000fe200078e021e */
[----:B------:R-:W-:-:S02]  /*1010*/  @!P6 IADD3 R21, R21, -R41, RZ ;  /* 0x800000291515e210 */ /* 0x000fc40007ffe0ff */
[----:B------:R-:W-:Y:S02]  /*1020*/  SGXT.U32 R2, R32, 0x3 ;  /* 0x000000032002781a */ /* 0x000fe40000000000 */
[----:B------:R-:W-:Y:S02]  /*1030*/  ISETP.GT.U32.AND P6, PT, R41, R23, PT ;  /* 0x000000172900720c */ /* 0x000fe40003fc4070 */
[C---:B------:R-:W-:Y:S02]  /*1040*/  LOP3.LUT R2, R7.reuse, R2, RZ, 0xfc, !PT ;  /* 0x0000000207027212 */ /* 0x040fe400078efcff */
[----:B------:R-:W-:Y:S02]  /*1050*/  LOP3.LUT R7, R7, 0x3c, R11, 0xfe, !PT ;  /* 0x0000003c07077812 */ /* 0x000fe400078efe0b */
[----:B------:R-:W-:Y:S02]  /*1060*/  @!P5 IADD3 R17, R17, -R41, RZ ;  /* 0x800000291111d210 */ /* 0x000fe40007ffe0ff */
[----:B------:R-:W-:-:S02]  /*1070*/  ISETP.GT.U32.AND P5, PT, R41, R22, PT ;  /* 0x000000162900720c */ /* 0x000fc40003fa4070 */
[----:B------:R-:W-:Y:S02]  /*1080*/  IABS R32, R7 ;  /* 0x0000000700207213 */ /* 0x000fe40000000000 */
[----:B------:R-:W-:Y:S02]  /*1090*/  LOP3.LUT R31, R0, 0x10, R11, 0xfe, !PT ;  /* 0x00000010001f7812 */ /* 0x000fe400078efe0b */
[----:B------:R-:W-:Y:S01]  /*10a0*/  @!P6 IADD3 R23, R23, -R41, RZ ;  /* 0x800000291717e210 */ /* 0x000fe20007ffe0ff */
[----:B------:R-:W-:Y:S01]  /*10b0*/  IMAD.HI.U32 R3, R3, R32, RZ ;  /* 0x0000002003037227 */ /* 0x000fe200078e00ff */
[----:B------:R-:W-:Y:S02]  /*10c0*/  LEA.HI R28, R20, R31, RZ, 0x7 ;  /* 0x0000001f141c7211 */ /* 0x000fe400078f38ff */
[----:B------:R-:W-:Y:S01]  /*10d0*/  ISETP.GT.U32.AND P6, PT, R41, R23, PT ;  /* 0x000000172900720c */ /* 0x000fe20003fc4070 */
[----:B------:R-:W-:Y:S01]  /*10e0*/  IMAD R3, R3, R33, R32 ;  /* 0x0000002103037224 */ /* 0x000fe200078e0220 */
[----:B------:R-:W-:-:S02]  /*10f0*/  LOP3.LUT R28, R28, 0xffffff80, RZ, 0xc0, !PT ;  /* 0xffffff801c1c7812 */ /* 0x000fc400078ec0ff */
[-C--:B------:R-:W-:Y:S02]  /*1100*/  @!P5 IADD3 R22, R22, -R41.reuse, RZ ;  /* 0x800000291616d210 */ /* 0x080fe40007ffe0ff */
[C-C-:B------:R-:W-:Y:S02]  /*1110*/  LOP3.LUT R36, R0.reuse, 0x1c, R11.reuse, 0xfe, !PT ;  /* 0x0000001c00247812 */ /* 0x140fe400078efe0b */
[----:B------:R-:W-:Y:S02]  /*1120*/  ISETP.GT.U32.AND P5, PT, R41, R22, PT ;  /* 0x000000162900720c */ /* 0x000fe40003fa4070 */
[----:B------:R-:W-:Y:S02]  /*1130*/  IADD3 R28, R31, -R28, RZ ;  /* 0x8000001c1f1c7210 */ /* 0x000fe40007ffe0ff */
[----:B------:R-:W-:Y:S02]  /*1140*/  LOP3.LUT R34, R0, 0x14, R11, 0xfe, !PT ;  /* 0x0000001400227812 */ /* 0x000fe400078efe0b */
[----:B------:R-:W-:-:S02]  /*1150*/  @!P6 IADD3 R23, R23, -R41, RZ ;  /* 0x800000291717e210 */ /* 0x000fc40007ffe0ff */
[----:B------:R-:W-:Y:S02]  /*1160*/  ISETP.GT.U32.AND P6, PT, R41, R3, PT ;  /* 0x000000032900720c */ /* 0x000fe40003fc4070 */
[----:B------:R-:W-:Y:S02]  /*1170*/  LEA.HI R31, R20, R36, RZ, 0x7 ;  /* 0x00000024141f7211 */ /* 0x000fe400078f38ff */
[----:B------:R-:W-:Y:S02]  /*1180*/  LOP3.LUT R35, R0, 0x18, R11, 0xfe, !PT ;  /* 0x0000001800237812 */ /* 0x000fe400078efe0b */
[----:B------:R-:W-:Y:S02]  /*1190*/  @!P5 IADD3 R22, R22, -R41, RZ ;  /* 0x800000291616d210 */ /* 0x000fe40007ffe0ff */
[----:B------:R-:W-:Y:S02]  /*11a0*/  ISETP.GE.AND P5, PT, R7, RZ, PT ;  /* 0x000000ff0700720c */ /* 0x000fe40003fa6270 */
[----:B------:R-:W-:-:S02]  /*11b0*/  LEA.HI R7, R20, R34, RZ, 0x7 ;  /* 0x0000002214077211 */ /* 0x000fc400078f38ff */
[----:B------:R-:W-:Y:S02]  /*11c0*/  LOP3.LUT R31, R31, 0xffffff80, RZ, 0xc0, !PT ;  /* 0xffffff801f1f7812 */ /* 0x000fe400078ec0ff */
[----:B------:R-:W-:Y:S02]  /*11d0*/  IADD3 R27, R29, -R27, RZ ;  /* 0x8000001b1d1b7210 */ /* 0x000fe40007ffe0ff */
[----:B------:R-:W-:Y:S02]  /*11e0*/  LEA.HI R29, R20, R35, RZ, 0x7 ;  /* 0x00000023141d7211 */ /* 0x000fe400078f38ff */
[----:B------:R-:W-:Y:S02]  /*11f0*/  LOP3.LUT R7, R7, 0xffffff80, RZ, 0xc0, !PT ;  /* 0xffffff8007077812 */ /* 0x000fe400078ec0ff */
[----:B------:R-:W-:Y:S02]  /*1200*/  IADD3 R31, R36, -R31, RZ ;  /* 0x8000001f241f7210 */ /* 0x000fe40007ffe0ff */
[----:B------:R-:W-:-:S02]  /*1210*/  LOP3.LUT R36, R0, 0x20, R11, 0xfe, !PT ;  /* 0x0000002000247812 */ /* 0x000fc400078efe0b */
[----:B------:R-:W-:Y:S02]  /*1220*/  LOP3.LUT R30, R29, 0xffffff80, RZ, 0xc0, !PT ;  /* 0xffffff801d1e7812 */ /* 0x000fe400078ec0ff */
[----:B------:R-:W-:Y:S02]  /*1230*/  @!P6 IADD3 R3, R3, -R41, RZ ;  /* 0x800000290303e210 */ /* 0x000fe40007ffe0ff */
[----:B------:R-:W-:Y:S02]  /*1240*/  IADD3 R29, R34, -R7, RZ ;  /* 0x80000007221d7210 */ /* 0x000fe40007ffe0ff */
[C-C-:B------:R-:W-:Y:S02]  /*1250*/  LOP3.LUT R37, R0.reuse, 0x24, R11.reuse, 0xfe, !PT ;  /* 0x0000002400257812 */ /* 0x140fe400078efe0b */
[----:B------:R-:W-:Y:S02]  /*1260*/  LOP3.LUT R39, R0, 0x28, R11, 0xfe, !PT ;  /* 0x0000002800277812 */ /* 0x000fe400078efe0b */
[----:B------:R-:W-:-:S02]  /*1270*/  LEA.HI R7, R20, R36, RZ, 0x7 ;  /* 0x0000002414077211 */ /* 0x000fc400078f38ff */
[----:B------:R-:W-:Y:S02]  /*1280*/  ISETP.GT.U32.AND P6, PT, R41, R3, PT ;  /* 0x000000032900720c */ /* 0x000fe40003fc4070 */
[--C-:B------:R-:W-:Y:S02]  /*1290*/  LOP3.LUT R38, R0, 0x2c, R11.reuse, 0xfe, !PT ;  /* 0x0000002c00267812 */ /* 0x100fe400078efe0b */
[C---:B------:R-:W-:Y:S02]  /*12a0*/  LEA.HI R32, R20.reuse, R37, RZ, 0x7 ;  /* 0x0000002514207211 */ /* 0x040fe400078f38ff */
[----:B------:R-:W-:Y:S02]  /*12b0*/  LEA.HI R34, R20, R39, RZ, 0x7 ;  /* 0x0000002714227211 */ /* 0x000fe400078f38ff */
[----:B------:R-:W-:Y:S02]  /*12c0*/  LOP3.LUT R7, R7, 0xffffff80, RZ, 0xc0, !PT ;  /* 0xffffff8007077812 */ /* 0x000fe400078ec0ff */
[----:B------:R-:W-:-:S02]  /*12d0*/  LOP3.LUT R43, R0, 0x34, R11, 0xfe, !PT ;  /* 0x00000034002b7812 */ /* 0x000fc400078efe0b */
[----:B------:R-:W-:Y:S02]  /*12e0*/  IADD3 R30, R35, -R30, RZ ;  /* 0x8000001e231e7210 */ /* 0x000fe40007ffe0ff */
[----:B------:R-:W-:Y:S02]  /*12f0*/  LEA.HI R35, R20, R38, RZ, 0x7 ;  /* 0x0000002614237211 */ /* 0x000fe400078f38ff */
[----:B------:R-:W-:Y:S02]  /*1300*/  LOP3.LUT R33, R32, 0xffffff80, RZ, 0xc0, !PT ;  /* 0xffffff8020217812 */ /* 0x000fe400078ec0ff */
[----:B------:R-:W-:Y:S02]  /*1310*/  LOP3.LUT R34, R34, 0xffffff80, RZ, 0xc0, !PT ;  /* 0xffffff8022227812 */ /* 0x000fe400078ec0ff */
[----:B------:R-:W-:Y:S02]  /*1320*/  IADD3 R32, R36, -R7, RZ ;  /* 0x8000000724207210 */ /* 0x000fe40007ffe0ff */
[----:B------:R-:W-:-:S02]  /*1330*/  LOP3.LUT R40, R0, 0x30, R11, 0xfe, !PT ;  /* 0x0000003000287812 */ /* 0x000fc400078efe0b */
[C-C-:B------:R-:W-:Y:S02]  /*1340*/  LOP3.LUT R45, R0.reuse, 0x38, R11.reuse, 0xfe, !PT ;  /* 0x00000038002d7812 */ /* 0x140fe400078efe0b */
[----:B------:R-:W-:Y:S02]  /*1350*/  LOP3.LUT R42, R0, 0x3c, R11, 0xfe, !PT ;  /* 0x0000003c002a7812 */ /* 0x000fe400078efe0b */
[----:B------:R-:W-:Y:S02]  /*1360*/  LEA.HI R36, R20, R43, RZ, 0x7 ;  /* 0x0000002b14247211 */ /* 0x000fe400078f38ff */
[----:B------:R-:W-:Y:S02]  /*1370*/  LOP3.LUT R35, R35, 0xffffff80, RZ, 0xc0, !PT ;  /* 0xffffff8023237812 */ /* 0x000fe400078ec0ff */
[----:B------:R-:W-:Y:S02]  /*1380*/  IADD3 R33, R37, -R33, RZ ;  /* 0x8000002125217210 */ /* 0x000fe40007ffe0ff */
[----:B------:R-:W-:-:S02]  /*1390*/  IADD3 R34, R39, -R34, RZ ;  /* 0x8000002227227210 */ /* 0x000fc40007ffe0ff */
[C---:B------:R-:W-:Y:S02]  /*13a0*/  LEA.HI R7, R20.reuse, R40, RZ, 0x7 ;  /* 0x0000002814077211 */ /* 0x040fe400078f38ff */
[C---:B------:R-:W-:Y:S02]  /*13b0*/  LEA.HI R37, R20.reuse, R45, RZ, 0x7 ;  /* 0x0000002d14257211 */ /* 0x040fe400078f38ff */
[----:B------:R-:W-:Y:S02]  /*13c0*/  LEA.HI R39, R20, R42, RZ, 0x7 ;  /* 0x0000002a14277211 */ /* 0x000fe400078f38ff */
[----:B------:R-:W-:Y:S02]  /*13d0*/  LOP3.LUT R20, R36, 0xffffff80, RZ, 0xc0, !PT ;  /* 0xffffff8024147812 */ /* 0x000fe400078ec0ff */
[----:B------:R-:W-:Y:S02]  /*13e0*/  IADD3 R35, R38, -R35, RZ ;  /* 0x8000002326237210 */ /* 0x000fe40007ffe0ff */
[----:B------:R-:W-:-:S02]  /*13f0*/  @!P6 IADD3 R3, R3, -R41, RZ ;  /* 0x800000290303e210 */ /* 0x000fc40007ffe0ff */
[----:B------:R-:W-:Y:S02]  /*1400*/  LOP3.LUT R38, R37, 0xffffff80, RZ, 0xc0, !PT ;  /* 0xffffff8025267812 */ /* 0x000fe400078ec0ff */
[----:B------:R-:W-:Y:S02]  /*1410*/  ISETP.NE.AND P6, PT, R4, RZ, PT ;  /* 0x000000ff0400720c */ /* 0x000fe40003fc5270 */
[----:B------:R-:W-:Y:S02]  /*1420*/  IADD3 R37, R43, -R20, RZ ;  /* 0x800000142b257210 */ /* 0x000fe40007ffe0ff */
[----:B------:R-:W-:Y:S02]  /*1430*/  LOP3.LUT R4, RZ, R4, RZ, 0x33, !PT ;  /* 0x00000004ff047212 */ /* 0x000fe400078e33ff */
[----:B------:R-:W-:Y:S02]  /*1440*/  @!P0 IADD3 R22, -R22, RZ, RZ ;  /* 0x000000ff16168210 */ /* 0x000fe40007ffe1ff */
[----:B------:R-:W-:-:S02]  /*1450*/  SHF.L.U32 R20, R19, 0x2, RZ ;  /* 0x0000000213147819 */ /* 0x000fc400000006ff */
[----:B------:R-:W-:Y:S02]  /*1460*/  @!P3 IADD3 R18, -R18, RZ, RZ ;  /* 0x000000ff1212b210 */ /* 0x000fe40007ffe1ff */
[----:B------:R-:W-:Y:S02]  /*1470*/  @!P5 IADD3 R3, -R3, RZ, RZ ;  /* 0x000000ff0303d210 */ /* 0x000fe40007ffe1ff */
[----:B------:R-:W-:Y:S02]  /*1480*/  @!P2 IADD3 R17, -R17, RZ, RZ ;  /* 0x000000ff1111a210 */ /* 0x000fe40007ffe1ff */
[----:B------:R-:W-:Y:S02]  /*1490*/  @!P1 IADD3 R21, -R21, RZ, RZ ;  /* 0x000000ff15159210 */ /* 0x000fe40007ffe1ff */
[----:B------:R-:W-:Y:S02]  /*14a0*/  @!P4 IADD3 R23, -R23, RZ, RZ ;  /* 0x000000ff1717c210 */ /* 0x000fe40007ffe1ff */
[----:B------:R-:W-:-:S02]  /*14b0*/  SEL R95, R4, R22, !P6 ;  /* 0x00000016045f7207 */ /* 0x000fc40007000000 */
[C---:B------:R-:W-:Y:S02]  /*14c0*/  SEL R69, R4.reuse, R5, !P6 ;  /* 0x0000000504457207 */ /* 0x040fe40007000000 */
[----:B------:R-:W-:Y:S02]  /*14d0*/  SEL R91, R4, R18, !P6 ;  /* 0x00000012045b7207 */ /* 0x000fe40007000000 */
[----:B------:R-:W-:Y:S02]  /*14e0*/  LOP3.LUT R22, R20, 0x7c, RZ, 0xc0, !PT ;  /* 0x0000007c14167812 */ /* 0x000fe400078ec0ff */
[----:B------:R-:W-:Y:S02]  /*14f0*/  LOP3.LUT R7, R7, 0xffffff80, RZ, 0xc0, !PT ;  /* 0xffffff8007077812 */ /* 0x000fe400078ec0ff */
[C---:B------:R-:W-:Y:S01]  /*1500*/  SEL R71, R4.reuse, R9, !P6 ;  /* 0x0000000904477207 */ /* 0x040fe20007000000 */
[--C-:B------:R-:W-:Y:S01]  /*1510*/  IMAD R162, R69, 0xac, R22.reuse ;  /* 0x000000ac45a27824 */ /* 0x100fe200078e0216 */
[----:B------:R-:W-:Y:S01]  /*1520*/  SEL R18, R4, R3, !P6 ;  /* 0x0000000304127207 */ /* 0x000fe20007000000 */
[--C-:B------:R-:W-:Y:S01]  /*1530*/  IMAD R41, R28, 0xac, R22.reuse ;  /* 0x000000ac1c297824 */ /* 0x100fe200078e0216 */
[C---:B------:R-:W-:Y:S01]  /*1540*/  SEL R73, R4.reuse, R6, !P6 ;  /* 0x0000000604497207 */ /* 0x040fe20007000000 */
[----:B------:R-:W-:Y:S01]  /*1550*/  IMAD R160, R71, 0xac, R22 ;  /* 0x000000ac47a07824 */ /* 0x000fe200078e0216 */
[----:B------:R-:W-:Y:S01]  /*1560*/  SEL R75, R4, R8, !P6 ;  /* 0x00000008044b7207 */ /* 0x000fe20007000000 */
[----:B------:R-:W-:Y:S01]  /*1570*/  IMAD.WIDE R162, R162, R147, c[0x0][0x168] ;  /* 0x00005a00a2a27625 */ /* 0x000fe200078e0293 */
[----:B------:R-:W-:-:S02]  /*1580*/  SEL R77, R4, R10, !P6 ;  /* 0x0000000a044d7207 */ /* 0x000fc40007000000 */
[C---:B------:R-:W-:Y:S01]  /*1590*/  SEL R79, R4.reuse, R13, !P6 ;  /* 0x0000000d044f7207 */ /* 0x040fe20007000000 */
[--C-:B------:R-:W-:Y:S01]  /*15a0*/  IMAD R158, R73, 0xac, R22.reuse ;  /* 0x000000ac499e7824 */ /* 0x100fe200078e0216 */
[C---:B------:R-:W-:Y:S01]  /*15b0*/  SEL R81, R4.reuse, R15, !P6 ;  /* 0x0000000f04517207 */ /* 0x040fe20007000000 */
[--C-:B------:R-:W-:Y:S01]  /*15c0*/  IMAD R156, R75, 0xac, R22.reuse ;  /* 0x000000ac4b9c7824 */ /* 0x100fe200078e0216 */
[C---:B------:R-:W-:Y:S01]  /*15d0*/  SEL R83, R4.reuse, R12, !P6 ;  /* 0x0000000c04537207 */ /* 0x040fe20007000000 */
        /* <DEDUP_REMOVED lines=8> */
[----:B------:R-:W-:Y:S01]  /*1660*/  SEL R97, R4, R23, !P6 ;  /* 0x0000001704617207 */ /* 0x000fe20007000000 */
[-C--:B------:R-:W-:Y:S01]  /*1670*/  IMAD.WIDE R158, R158, R147.reuse, c[0x0][0x168] ;  /* 0x00005a009e9e7625 */ /* 0x080fe200078e0293 */
[C---:B------:R-:W-:Y:S02]  /*1680*/  LOP3.LUT R3, R11.reuse, 0x4, RZ, 0xfc, !PT ;  /* 0x000000040b037812 */ /* 0x040fe400078efcff */
[----:B------:R-:W-:Y:S01]  /*1690*/  LOP3.LUT R4, R11, 0x8, RZ, 0xfc, !PT ;  /* 0x000000080b047812 */ /* 0x000fe200078efcff */
[----:B------:R-:W-:Y:S01]  /*16a0*/  IMAD R148, R83, 0xac, R22 ;  /* 0x000000ac53947824 */ /* 0x000fe200078e0216 */
[----:B------:R-:W-:Y:S01]  /*16b0*/  LOP3.LUT R5, R11, 0xc, RZ, 0xfc, !PT ;  /* 0x0000000c0b057812 */ /* 0x000fe200078efcff */
[----:B------:R-:W-:Y:S01]  /*16c0*/  IMAD.WIDE R156, R156, R147, c[0x0][0x168] ;  /* 0x00005a009c9c7625 */ /* 0x000fe200078e0293 */
[----:B------:R-:W-:-:S02]  /*16d0*/  IADD3 R36, R40, -R7, RZ ;  /* 0x8000000728247210 */ /* 0x000fc40007ffe0ff */
[----:B------:R-:W-:Y:S01]  /*16e0*/  LOP3.LUT R6, R11, 0x10, RZ, 0xfc, !PT ;  /* 0x000000100b067812 */ /* 0x000fe200078efcff */
[--C-:B------:R-:W-:Y:S01]  /*16f0*/  IMAD R56, R85, 0xac, R22.reuse ;  /* 0x000000ac55387824 */ /* 0x100fe200078e0216 */
[CC--:B------:R-:W-:Y:S01]  /*1700*/  LEA R51, R11.reuse, R22.reuse, 0x7 ;  /* 0x000000160b337211 */ /* 0x0c0fe200078e38ff */
[-C--:B------:R-:W-:Y:S01]  /*1710*/  IMAD.WIDE R154, R154, R147.reuse, c[0x0][0x168] ;  /* 0x00005a009a9a7625 */ /* 0x080fe200078e0293 */
[----:B------:R-:W-:Y:S02]  /*1720*/  LOP3.LUT R7, R11, 0x14, RZ, 0xfc, !PT ;  /* 0x000000140b077812 */ /* 0x000fe400078efcff */
[-C--:B------:R-:W-:Y:S01]  /*1730*/  LEA R53, R3, R22.reuse, 0x7 ;  /* 0x0000001603357211 */ /* 0x080fe200078e38ff */
[----:B------:R-:W-:Y:S01]  /*1740*/  IMAD R58, R87, 0xac, R22 ;  /* 0x000000ac573a7824 */ /* 0x000fe200078e0216 */
[----:B------:R-:W-:Y:S01]  /*1750*/  LOP3.LUT R8, R11, 0x18, RZ, 0xfc, !PT ;  /* 0x000000180b087812 */ /* 0x000fe200078efcff */
[----:B------:R-:W-:Y:S01]  /*1760*/  IMAD.WIDE R152, R152, R147, c[0x0][0x168] ;  /* 0x00005a0098987625 */ /* 0x000fe200078e0293 */
[----:B------:R-:W-:-:S02]  /*1770*/  LEA R55, R4, R22, 0x7 ;  /* 0x0000001604377211 */ /* 0x000fc400078e38ff */
[----:B------:R-:W-:Y:S01]  /*1780*/  LOP3.LUT R9, R11, 0x1c, RZ, 0xfc, !PT ;  /* 0x0000001c0b097812 */ /* 0x000fe200078efcff */
[--C-:B------:R-:W-:Y:S01]  /*1790*/  IMAD R40, R27, 0xac, R22.reuse ;  /* 0x000000ac1b287824 */ /* 0x100fe200078e0216 */
[-C--:B------:R-:W-:Y:S01]  /*17a0*/  LEA R57, R5, R22.reuse, 0x7 ;  /* 0x0000001605397211 */ /* 0x080fe200078e38ff */
[--C-:B------:R-:W-:Y:S01]  /*17b0*/  IMAD R60, R89, 0xac, R22.reuse ;  /* 0x000000ac593c7824 */ /* 0x100fe200078e0216 */
[----:B------:R-:W-:Y:S01]  /*17c0*/  LOP3.LUT R10, R11, 0x20, RZ, 0xfc, !PT ;  /* 0x000000200b0a7812 */ /* 0x000fe200078efcff */
[-C--:B------:R-:W-:Y:S01]  /*17d0*/  IMAD.WIDE R150, R150, R147.reuse, c[0x0][0x168] ;  /* 0x00005a0096967625 */ /* 0x080fe200078e0293 */
[-C--:B------:R-:W-:Y:S02]  /*17e0*/  LEA R59, R6, R22.reuse, 0x7 ;  /* 0x00000016063b7211 */ /* 0x080fe400078e38ff */
[----:B------:R-:W-:Y:S01]  /*17f0*/  SHF.L.U32 R3, R51, 0x2, RZ ;  /* 0x0000000233037819 */ /* 0x000fe200000006ff */
[--C-:B------:R-:W-:Y:S01]  /*1800*/  IMAD R43, R30, 0xac, R22.reuse ;  /* 0x000000ac1e2b7824 */ /* 0x100fe200078e0216 */
[----:B------:R-:W-:Y:S01]  /*1810*/  LOP3.LUT R39, R39, 0xffffff80, RZ, 0xc0, !PT ;  /* 0xffffff8027277812 */ /* 0x000fe200078ec0ff */
[--C-:B------:R-:W-:Y:S01]  /*1820*/  IMAD R44, R31, 0xac, R22.reuse ;  /* 0x000000ac1f2c7824 */ /* 0x100fe200078e0216 */
[----:B------:R-:W-:Y:S01]  /*1830*/  LOP3.LUT R12, R11, 0x24, RZ, 0xfc, !PT ;  /* 0x000000240b0c7812 */ /* 0x000fe200078efcff */
[----:B------:R1:W-:Y:S01]  /*1840*/  LDGSTS.E.BYPASS.128 [R3], [R162.64] ;  /* 0x00000000a2037fae */ /* 0x0003e2000b901c4a */
[----:B------:R-:W-:Y:S01]  /*1850*/  LEA R61, R7, R22, 0x7 ;  /* 0x00000016073d7211 */ /* 0x000fe200078e38ff */
[----:B------:R-:W-:Y:S01]  /*1860*/  IMAD R62, R91, 0xac, R22 ;  /* 0x000000ac5b3e7824 */ /* 0x000fe200078e0216 */
[----:B------:R-:W-:Y:S01]  /*1870*/  SHF.L.U32 R4, R53, 0x2, RZ ;  /* 0x0000000235047819 */ /* 0x000fe200000006ff */
[----:B------:R-:W-:Y:S01]  /*1880*/  IMAD.WIDE R148, R148, R147, c[0x0][0x168] ;  /* 0x00005a0094947625 */ /* 0x000fe200078e0293 */
[----:B------:R-:W-:-:S02]  /*1890*/  LOP3.LUT R13, R11, 0x28, RZ, 0xfc, !PT ;  /* 0x000000280b0d7812 */ /* 0x000fc400078efcff */
[C---:B------:R-:W-:Y:S01]  /*18a0*/  LOP3.LUT R14, R11.reuse, 0x2c, RZ, 0xfc, !PT ;  /* 0x0000002c0b0e7812 */ /* 0x040fe200078efcff */
[----:B------:R1:W-:Y:S01]  /*18b0*/  LDGSTS.E.BYPASS.128 [R4], [R160.64] ;  /* 0x00000000a0047fae */ /* 0x0003e2000b901c4a */
[----:B------:R-:W-:Y:S01]  /*18c0*/  LOP3.LUT R15, R11, 0x30, RZ, 0xfc, !PT ;  /* 0x000000300b0f7812 */ /* 0x000fe200078efcff */
[--C-:B------:R-:W-:Y:S01]  /*18d0*/  IMAD R46, R33, 0xac, R22.reuse ;  /* 0x000000ac212e7824 */ /* 0x100fe200078e0216 */
[C---:B------:R-:W-:Y:S01]  /*18e0*/  LOP3.LUT R16, R11.reuse, 0x34, RZ, 0xfc, !PT ;  /* 0x000000340b107812 */ /* 0x040fe200078efcff */
[--C-:B------:R-:W-:Y:S01]  /*18f0*/  IMAD R47, R34, 0xac, R22.reuse ;  /* 0x000000ac222f7824 */ /* 0x100fe200078e0216 */
[----:B------:R-:W-:Y:S01]  /*1900*/  LOP3.LUT R17, R11, 0x38, RZ, 0xfc, !PT ;  /* 0x000000380b117812 */ /* 0x000fe200078efcff */
[--C-:B------:R-:W-:Y:S01]  /*1910*/  IMAD R64, R93, 0xac, R22.reuse ;  /* 0x000000ac5d407824 */ /* 0x100fe200078e0216 */
[-C--:B------:R-:W-:Y:S01]  /*1920*/  LEA R63, R8, R22.reuse, 0x7 ;  /* 0x00000016083f7211 */ /* 0x080fe200078e38ff */
[--C-:B------:R-:W-:Y:S01]  /*1930*/  IMAD R48, R35, 0xac, R22.reuse ;  /* 0x000000ac23307824 */ /* 0x100fe200078e0216 */
[----:B------:R-:W-:Y:S01]  /*1940*/  SHF.L.U32 R5, R55, 0x2, RZ ;  /* 0x0000000237057819 */ /* 0x000fe200000006ff */
[--C-:B------:R-:W-:Y:S01]  /*1950*/  IMAD R66, R95, 0xac, R22.reuse ;  /* 0x000000ac5f427824 */ /* 0x100fe200078e0216 */
[----:B------:R-:W-:Y:S01]  /*1960*/  LOP3.LUT R11, R11, 0x3c, RZ, 0xfc, !PT ;  /* 0x0000003c0b0b7812 */ /* 0x000fe200078efcff */
[----:B------:R-:W-:Y:S01]  /*1970*/  IMAD R24, R24, 0xac, R22 ;  /* 0x000000ac18187824 */ /* 0x000fe200078e0216 */
[-C--:B------:R-:W-:Y:S01]  /*1980*/  LEA R65, R9, R22.reuse, 0x7 ;  /* 0x0000001609417211 */ /* 0x080fe200078e38ff */
[----:B------:R1:W-:Y:S01]  /*1990*/  LDGSTS.E.BYPASS.128 [R5], [R158.64] ;  /* 0x000000009e057fae */ /* 0x0003e2000b901c4a */
[----:B------:R-:W-:Y:S01]  /*19a0*/  SHF.L.U32 R6, R57, 0x2, RZ ;  /* 0x0000000239067819 */ /* 0x000fe200000006ff */
[----:B------:R-:W-:Y:S01]  /*19b0*/  IMAD.WIDE R56, R56, R147, c[0x0][0x168] ;  /* 0x00005a0038387625 */ /* 0x000fe200078e0293 */
[----:B------:R-:W-:-:S02]  /*19c0*/  LEA R67, R10, R22, 0x7 ;  /* 0x000000160a437211 */ /* 0x000fc400078e38ff */
[----:B------:R-:W-:Y:S01]  /*19d0*/  SHF.L.U32 R7, R59, 0x2, RZ ;  /* 0x000000023b077819 */ /* 0x000fe200000006ff */
[----:B------:R1:W-:Y:S01]  /*19e0*/  LDGSTS.E.BYPASS.128 [R6], [R156.64] ;  /* 0x000000009c067fae */ /* 0x0003e2000b901c4a */
[----:B------:R-:W-:Y:S01]  /*19f0*/  IADD3 R38, R45, -R38, RZ ;  /* 0x800000262d267210 */ /* 0x000fe20007ffe0ff */
[--C-:B------:R-:W-:Y:S01]  /*1a00*/  IMAD R45, R32, 0xac, R22.reuse ;  /* 0x000000ac202d7824 */ /* 0x100fe200078e0216 */
[----:B------:R-:W-:Y:S01]  /*1a10*/  IADD3 R39, R42, -R39, RZ ;  /* 0x800000272a277210 */ /* 0x000fe20007ffe0ff */
[--C-:B------:R-:W-:Y:S01]  /*1a20*/  IMAD R42, R29, 0xac, R22.reuse ;  /* 0x000000ac1d2a7824 */ /* 0x100fe200078e0216 */
[-C--:B------:R-:W-:Y:S01]  /*1a30*/  LEA R12, R12, R22.reuse, 0x7 ;  /* 0x000000160c0c7211 */ /* 0x080fe200078e38ff */
[-C--:B------:R-:W-:Y:S01]  /*1a40*/  IMAD.WIDE R58, R58, R147.reuse, c[0x0][0x168] ;  /* 0x00005a003a3a7625 */ /* 0x080fe200078e0293 */
[----:B------:R-:W-:Y:S01]  /*1a50*/  SHF.L.U32 R8, R61, 0x2, RZ ;  /* 0x000000023d087819 */ /* 0x000fe200000006ff */
[----:B------:R1:W-:Y:S01]  /*1a60*/  LDGSTS.E.BYPASS.128 [R7], [R154.64] ;  /* 0x000000009a077fae */ /* 0x0003e2000b901c4a */
[-C--:B------:R-:W-:Y:S01]  /*1a70*/  LEA R13, R13, R22.reuse, 0x7 ;  /* 0x000000160d0d7211 */ /* 0x080fe200078e38ff */
[--C-:B------:R-:W-:Y:S01]  /*1a80*/  IMAD R21, R25, 0xac, R22.reuse ;  /* 0x000000ac19157824 */ /* 0x100fe200078e0216 */
[----:B------:R-:W-:Y:S01]  /*1a90*/  SHF.L.U32 R9, R63, 0x2, RZ ;  /* 0x000000023f097819 */ /* 0x000fe200000006ff */
[--C-:B------:R-:W-:Y:S01]  /*1aa0*/  IMAD R23, R26, 0xac, R22.reuse ;  /* 0x000000ac1a177824 */ /* 0x100fe200078e0216 */
[-C--:B------:R-:W-:Y:S01]  /*1ab0*/  LEA R14, R14, R22.reuse, 0x7 ;  /* 0x000000160e0e7211 */ /* 0x080fe200078e38ff */
[--C-:B------:R-:W-:Y:S01]  /*1ac0*/  IMAD R49, R36, 0xac, R22.reuse ;  /* 0x000000ac24317824 */ /* 0x100fe200078e0216 */
[-C--:B------:R-:W-:Y:S01]  /*1ad0*/  LEA R68, R11, R22.reuse, 0x7 ;  /* 0x000000160b447211 */ /* 0x080fe200078e38ff */
[--C-:B------:R-:W-:Y:S01]  /*1ae0*/  IMAD R50, R37, 0xac, R22.reuse ;  /* 0x000000ac25327824 */ /* 0x100fe200078e0216 */
[----:B------:R-:W-:Y:S01]  /*1af0*/  SHF.L.U32 R10, R65, 0x2, RZ ;  /* 0x00000002410a7819 */ /* 0x000fe200000006ff */
[--C-:B------:R-:W-:Y:S01]  /*1b00*/  IMAD R52, R38, 0xac, R22.reuse ;  /* 0x000000ac26347824 */ /* 0x100fe200078e0216 */
[-C--:B------:R-:W-:Y:S01]  /*1b10*/  LEA R15, R15, R22.reuse, 0x7 ;  /* 0x000000160f0f7211 */ /* 0x080fe200078e38ff */
[--C-:B------:R-:W-:Y:S01]  /*1b20*/  IMAD R54, R39, 0xac, R22.reuse ;  /* 0x000000ac27367824 */ /* 0x100fe200078e0216 */
[----:B------:R-:W-:Y:S01]  /*1b30*/  SHF.L.U32 R11, R67, 0x2, RZ ;  /* 0x00000002430b7819 */ /* 0x000fe200000006ff */
[--C-:B------:R-:W-:Y:S01]  /*1b40*/  IMAD R144, R97, 0xac, R22.reuse ;  /* 0x000000ac61907824 */ /* 0x100fe200078e0216 */
[-C--:B------:R-:W-:Y:S01]  /*1b50*/  LEA R16, R16, R22.reuse, 0x7 ;  /* 0x0000001610107211 */ /* 0x080fe200078e38ff */
[-C--:B------:R-:W-:Y:S01]  /*1b60*/  IMAD.WIDE R30, R40, R147.reuse, c[0x0][0x170] ;  /* 0x00005c00281e7625 */ /* 0x080fe200078e0293 */
[----:B------:R-:W-:Y:S01]  /*1b70*/  SHF.L.U32 R12, R12, 0x2, RZ ;  /* 0x000000020c0c7819 */ /* 0x000fe200000006ff */
[----:B------:R1:W-:Y:S01]  /*1b80*/  LDGSTS.E.BYPASS.128 [R8], [R152.64] ;  /* 0x0000000098087fae */ /* 0x0003e2000b901c4a */
[----:B------:R-:W-:Y:S01]  /*1b90*/  LEA R17, R17, R22, 0x7 ;  /* 0x0000001611117211 */ /* 0x000fe200078e38ff */
[-C--:B------:R-:W-:Y:S01]  /*1ba0*/  IMAD.WIDE R32, R41, R147.reuse, c[0x0][0x170] ;  /* 0x00005c0029207625 */ /* 0x080fe200078e0293 */
[----:B------:R-:W-:Y:S01]  /*1bb0*/  SHF.L.U32 R13, R13, 0x2, RZ ;  /* 0x000000020d0d7819 */ /* 0x000fe200000006ff */
[----:B------:R1:W-:Y:S01]  /*1bc0*/  LDGSTS.E.BYPASS.128 [R9], [R150.64] ;  /* 0x0000000096097fae */ /* 0x0003e2000b901c4a */
[----:B------:R-:W-:Y:S01]  /*1bd0*/  SHF.L.U32 R14, R14, 0x2, RZ ;  /* 0x000000020e0e7819 */ /* 0x000fe200000006ff */
[-C--:B------:R-:W-:Y:S01]  /*1be0*/  IMAD.WIDE R60, R60, R147.reuse, c[0x0][0x168] ;  /* 0x00005a003c3c7625 */ /* 0x080fe200078e0293 */
[----:B------:R-:W-:Y:S01]  /*1bf0*/  SHF.L.U32 R15, R15, 0x2, RZ ;  /* 0x000000020f0f7819 */ /* 0x000fe200000006ff */
[----:B------:R1:W-:Y:S01]  /*1c00*/  LDGSTS.E.BYPASS.128 [R10], [R148.64] ;  /* 0x00000000940a7fae */ /* 0x0003e2000b901c4a */
[----:B------:R-:W-:Y:S01]  /*1c10*/  SHF.L.U32 R16, R16, 0x2, RZ ;  /* 0x0000000210107819 */ /* 0x000fe200000006ff */
[----:B------:R-:W-:Y:S01]  /*1c20*/  IMAD R146, R18, 0xac, R22 ;  /* 0x000000ac12927824 */ /* 0x000fe200078e0216 */
[----:B------:R-:W-:Y:S01]  /*1c30*/  SHF.L.U32 R17, R17, 0x2, RZ ;  /* 0x0000000211117819 */ /* 0x000fe200000006ff */
[----:B------:R-:W-:Y:S01]  /*1c40*/  IMAD.WIDE R34, R42, R147, c[0x0][0x170] ;  /* 0x00005c002a227625 */ /* 0x000fe200078e0293 */
[----:B------:R1:W-:Y:S01]  /*1c50*/  LDGSTS.E.BYPASS.128 [R11], [R56.64] ;  /* 0x00000000380b7fae */ /* 0x0003e2000b901c4a */
[----:B------:R-:W-:-:S02]  /*1c60*/  SHF.L.U32 R18, R68, 0x2, RZ ;  /* 0x0000000244127819 */ /* 0x000fc400000006ff */
[-C--:B------:R-:W-:Y:S01]  /*1c70*/  IMAD.WIDE R36, R43, R147.reuse, c[0x0][0x170] ;  /* 0x00005c002b247625 */ /* 0x080fe200078e0293 */
[----:B------:R1:W-:Y:S01]  /*1c80*/  LDGSTS.E.BYPASS.128 [R12], [R58.64] ;  /* 0x000000003a0c7fae */ /* 0x0003e2000b901c4a */
[----:B------:R-:W-:Y:S02]  /*1c90*/  ISETP.GE.U32.AND P0, PT, R22, 0x2c, PT ;  /* 0x0000002c1600780c */ /* 0x000fe40003f06070 */
[-C--:B------:R-:W-:Y:S01]  /*1ca0*/  IMAD.WIDE R38, R44, R147.reuse, c[0x0][0x170] ;  /* 0x00005c002c267625 */ /* 0x080fe200078e0293 */
[----:B------:R1:W-:Y:S01]  /*1cb0*/  LDGSTS.E.BYPASS.128 [R13], [R60.64] ;  /* 0x000000003c0d7fae */ /* 0x0003e2000b901c4a */
[----:B------:R-:W-:Y:S02]  /*1cc0*/  SHF.L.U32 R19, R19, 0x5, RZ ;  /* 0x0000000513137819 */ /* 0x000fe400000006ff */
[-C--:B------:R-:W-:Y:S01]  /*1cd0*/  IMAD.WIDE R40, R45, R147.reuse, c[0x0][0x170] ;  /* 0x00005c002d287625 */ /* 0x080fe200078e0293 */
[----:B------:R-:W-:Y:S02]  /*1ce0*/  MOV R22, 0x3 ;  /* 0x0000000300167802 */ /* 0x000fe40000000f00 */
[----:B------:R-:W-:Y:S01]  /*1cf0*/  LOP3.LUT R19, R19, 0x3e00, RZ, 0xc0, !PT ;  /* 0x00003e0013137812 */ /* 0x000fe200078ec0ff */
[----:B------:R-:W-:Y:S01]  /*1d00*/  IMAD.WIDE R62, R62, R147, c[0x0][0x168] ;  /* 0x00005a003e3e7625 */ /* 0x000fe200078e0293 */
[----:B------:R-:W-:-:S03]  /*1d10*/  LOP3.LUT R20, R20, 0x3c, RZ, 0xc0, !PT ;  /* 0x0000003c14147812 */ /* 0x000fc600078ec0ff */
[-C--:B------:R-:W-:Y:S01]  /*1d20*/  IMAD.WIDE R42, R46, R147.reuse, c[0x0][0x170] ;  /* 0x00005c002e2a7625 */ /* 0x080fe200078e0293 */
[----:B------:R1:W-:Y:S03]  /*1d30*/  LDGSTS.E.BYPASS.128 [R14], [R62.64] ;  /* 0x000000003e0e7fae */ /* 0x0003e6000b901c4a */
[----:B------:R-:W-:-:S04]  /*1d40*/  IMAD.WIDE R44, R47, R147, c[0x0][0x170] ;  /* 0x00005c002f2c7625 */ /* 0x000fc800078e0293 */
[----:B------:R-:W-:-:S04]  /*1d50*/  IMAD.WIDE R64, R64, R147, c[0x0][0x168] ;  /* 0x00005a0040407625 */ /* 0x000fc800078e0293 */
[-C--:B------:R-:W-:Y:S01]  /*1d60*/  IMAD.WIDE R46, R48, R147.reuse, c[0x0][0x170] ;  /* 0x00005c00302e7625 */ /* 0x080fe200078e0293 */
[----:B------:R1:W-:Y:S03]  /*1d70*/  LDGSTS.E.BYPASS.128 [R15], [R64.64] ;  /* 0x00000000400f7fae */ /* 0x0003e6000b901c4a */
[----:B------:R-:W-:-:S04]  /*1d80*/  IMAD.WIDE R66, R66, R147, c[0x0][0x168] ;  /* 0x00005a0042427625 */ /* 0x000fc800078e0293 */
[-C--:B------:R-:W-:Y:S01]  /*1d90*/  IMAD.WIDE R24, R24, R147.reuse, c[0x0][0x170] ;  /* 0x00005c0018187625 */ /* 0x080fe200078e0293 */
[----:B------:R1:W-:Y:S03]  /*1da0*/  LDGSTS.E.BYPASS.128 [R16], [R66.64] ;  /* 0x0000000042107fae */ /* 0x0003e6000b901c4a */
[----:B------:R-:W-:-:S04]  /*1db0*/  IMAD.WIDE R26, R21, R147, c[0x0][0x170] ;  /* 0x00005c00151a7625 */ /* 0x000fc800078e0293 */
[----:B------:R-:W-:-:S04]  /*1dc0*/  IMAD.WIDE R28, R23, R147, c[0x0][0x170] ;  /* 0x00005c00171c7625 */ /* 0x000fc800078e0293 */
[----:B------:R-:W-:-:S04]  /*1dd0*/  IMAD.WIDE R48, R49, R147, c[0x0][0x170] ;  /* 0x00005c0031307625 */ /* 0x000fc800078e0293 */
[----:B------:R-:W-:-:S04]  /*1de0*/  IMAD.WIDE R50, R50, R147, c[0x0][0x170] ;  /* 0x00005c0032327625 */ /* 0x000fc800078e0293 */
[----:B------:R-:W-:-:S04]  /*1df0*/  IMAD.WIDE R52, R52, R147, c[0x0][0x170] ;  /* 0x00005c0034347625 */ /* 0x000fc800078e0293 */
[----:B------:R-:W-:-:S04]  /*1e00*/  IMAD.WIDE R54, R54, R147, c[0x0][0x170] ;  /* 0x00005c0036367625 */ /* 0x000fc800078e0293 */
[----:B------:R-:W-:-:S04]  /*1e10*/  IMAD.WIDE R144, R144, R147, c[0x0][0x168] ;  /* 0x00005a0090907625 */ /* 0x000fc800078e0293 */
[----:B------:R-:W-:Y:S01]  /*1e20*/  IMAD.WIDE R146, R146, R147, c[0x0][0x168] ;  /* 0x00005a0092927625 */ /* 0x000fe200078e0293 */
[----:B------:R1:W-:Y:S04]  /*1e30*/  LDGSTS.E.BYPASS.128 [R17], [R144.64] ;  /* 0x0000000090117fae */ /* 0x0003e8000b901c4a */
[----:B------:R1:W-:Y:S04]  /*1e40*/  LDGSTS.E.BYPASS.128 [R18], [R146.64] ;  /* 0x0000000092127fae */ /* 0x0003e8000b901c4a */
[----:B------:R-:W0:Y:S04]  /*1e50*/  LDGDEPBAR ;  /* 0x00000000000079af */ /* 0x000e280000000000 */
[----:B------:R1:W-:Y:S04]  /*1e60*/  LDGSTS.E.BYPASS.128 [R3+0x20000], [R24.64] ;  /* 0x2000000018037fae */ /* 0x0003e8000b901c4a */
        /* <DEDUP_REMOVED lines=15> */
[----:B------:R-:W0:Y:S04]  /*1f60*/  LDGDEPBAR ;  /* 0x00000000000079af */ /* 0x000e280000000000 */
[----:B------:R-:W-:Y:S06]  /*1f70*/  BAR.SYNC 0x0 ;  /* 0x0000000000007b1d */ /* 0x000fec0000000000 */
[----:B------:R-:W-:Y:S01]  /*1f80*/  @!PT LDS RZ, [RZ] ;  /* 0x00000000fffff984 */ /* 0x000fe20000000800 */
[----:B------:R-:W-:Y:S01]  /*1f90*/  @!PT LDS RZ, [RZ] ;  /* 0x00000000fffff984 */ /* 0x000fe20000000800 */
[----:B------:R-:W-:Y:S01]  /*1fa0*/  @!PT LDS RZ, [RZ] ;  /* 0x00000000fffff984 */ /* 0x000fe20000000800 */
[----:B------:R1:W-:Y:S04]  /*1fb0*/  LDGSTS.E.BYPASS.128 [R3+0x8000], [R162.64+0x200], !P0 ;  /* 0x08000200a2037fae */ /* 0x0003e8000c101c4a */
        /* <DEDUP_REMOVED lines=15> */
[----:B------:R-:W0:Y:S04]  /*20b0*/  LDGDEPBAR ;  /* 0x00000000000079af */ /* 0x000e280000000000 */
        /* <DEDUP_REMOVED lines=17> */
[----:B------:R-:W-:Y:S06]  /*21d0*/  BAR.SYNC 0x0 ;  /* 0x0000000000007b1d */ /* 0x000fec0000000000 */
[----:B------:R-:W-:Y:S01]  /*21e0*/  @!PT LDS RZ, [RZ] ;  /* 0x00000000fffff984 */ /* 0x000fe20000000800 */
[----:B------:R-:W-:Y:S01]  /*21f0*/  @!PT LDS RZ, [RZ] ;  /* 0x00000000fffff984 */ /* 0x000fe20000000800 */
[----:B------:R-:W-:Y:S01]  /*2200*/  @!PT LDS RZ, [RZ] ;  /* 0x00000000fffff984 */ /* 0x000fe20000000800 */
[----:B------:R1:W-:Y:S04]  /*2210*/  LDGSTS.E.BYPASS.128 [R3+0x10000], [R162.64+0x400], !PT ;  /* 0x10000400a2037fae */ /* 0x0003e8000f901c4a */
        /* <DEDUP_REMOVED lines=15> */
[----:B------:R-:W0:Y:S04]  /*2310*/  LDGDEPBAR ;  /* 0x00000000000079af */ /* 0x000e280000000000 */
        /* <DEDUP_REMOVED lines=54> */
[----:B------:R-:W0:Y:S01]  /*2680*/  LDGDEPBAR ;  /* 0x00000000000079af */ /* 0x000e220000000000 */
[----:B------:R-:W-:-:S04]  /*2690*/  DEPBAR.LE SB0, 0x6 ;  /* 0x000081800000791a */ /* 0x000fc80000000000 */
[----:B-1----:R-:W-:Y:S06]  /*26a0*/  BAR.SYNC 0x0 ;  /* 0x0000000000007b1d */ /* 0x002fec0000000000 */
.L_x_1:
[----:B------:R-:W-:Y:S01]  /*26b0*/  LEA R21, R20, UR8, 0x9 ;  /* 0x0000000814157c11 */ /* 0x000fe2000f8e48ff */
[----:B------:R-:W-:Y:S01]  /*26c0*/  LDS.128 R68, [R19.X4+UR4] ;  /* 0x0000000413447984 */ /* 0x000fe20008004c00 */
[----:B------:R-:W-:-:S03]  /*26d0*/  IADD3 R22, R22, 0x1, RZ ;  /* 0x0000000116167810 */ /* 0x000fc60007ffe0ff */
[----:B------:R-:W1:Y:S01]  /*26e0*/  LDS.128 R72, [R21+0x600] ;  /* 0x0006000015487984 */ /* 0x000e620000000c00 */
[----:B------:R-:W-:-:S03]  /*26f0*/  ISETP.GE.AND P0, PT, R22, 0x4, PT ;  /* 0x000000041600780c */ /* 0x000fc60003f06270 */
[----:B------:R-:W2:Y:S04]  /*2700*/  LDS.128 R80, [R21+0x200] ;  /* 0x0002000015507984 */ /* 0x000ea80000000c00 */
[----:B------:R-:W3:Y:S04]  /*2710*/  LDS.128 R84, [R21] ;  /* 0x0000000015547984 */ /* 0x000ee80000000c00 */
[----:B------:R-:W4:Y:S04]  /*2720*/  LDS.128 R88, [R21+0x400] ;  /* 0x0004000015587984 */ /* 0x000f280000000c00 */
[----:B------:R-:W5:Y:S04]  /*2730*/  LDS.128 R92, [R19.X4+UR4+0x200] ;  /* 0x00020004135c7984 */ /* 0x000f680008004c00 */
[----:B------:R-:W5:Y:S04]  /*2740*/  LDS.128 R76, [R19.X4+UR4+0x400] ;  /* 0x00040004134c7984 */ /* 0x000f680008004c00 */
[----:B------:R-:W-:Y:S01]  /*2750*/  LDS.128 R108, [R21+0x610] ;  /* 0x00061000156c7984 */ /* 0x000fe20000000c00 */
[C---:B-1----:R-:W-:Y:S01]  /*2760*/  FFMA R98, R68.reuse, R72, R139 ;  /* 0x0000004844627223 */ /* 0x042fe2000000008b */
[----:B--2---:R-:W-:-:S03]  /*2770*/  FFMA R96, R68, R80, R137 ;  /* 0x0000005044607223 */ /* 0x004fc60000000089 */
[C---:B------:R-:W-:Y:S01]  /*2780*/  FFMA R23, R69.reuse, R73, R98 ;  /* 0x0000004945177223 */ /* 0x040fe20000000062 */
[----:B---3--:R-:W-:Y:S01]  /*2790*/  FFMA R136, R68, R84, R136 ;  /* 0x0000005444887223 */ /* 0x008fe20000000088 */
[C---:B------:R-:W-:Y:S02]  /*27a0*/  FFMA R103, R69.reuse, R81, R96 ;  /* 0x0000005145677223 */ /* 0x040fe40000000060 */
[----:B------:R-:W-:Y:S01]  /*27b0*/  FFMA R102, R70, R74, R23 ;  /* 0x0000004a46667223 */ /* 0x000fe20000000017 */
[----:B------:R-:W1:Y:S01]  /*27c0*/  LDS.128 R96, [R19.X4+UR4+0x600] ;  /* 0x0006000413607984 */ /* 0x000e620008004c00 */
[----:B----4-:R-:W-:Y:S01]  /*27d0*/  FFMA R68, R68, R88, R138 ;  /* 0x0000005844447223 */ /* 0x010fe2000000008a */
[----:B------:R-:W-:Y:S01]  /*27e0*/  FFMA R101, R69, R85, R136 ;  /* 0x0000005545657223 */ /* 0x000fe20000000088 */
[C---:B------:R-:W-:Y:S01]  /*27f0*/  FFMA R100, R70.reuse, R82, R103 ;  /* 0x0000005246647223 */ /* 0x040fe20000000067 */
[----:B------:R-:W-:Y:S01]  /*2800*/  FFMA R187, R71, R75, R102 ;  /* 0x0000004b47bb7223 */ /* 0x000fe20000000066 */
[----:B------:R-:W-:Y:S01]  /*2810*/  FFMA R69, R69, R89, R68 ;  /* 0x0000005945457223 */ /* 0x000fe20000000044 */
[----:B------:R-:W-:Y:S01]  /*2820*/  FFMA R68, R70, R86, R101 ;  /* 0x0000005646447223 */ /* 0x000fe20000000065 */
[C---:B-----5:R-:W-:Y:S01]  /*2830*/  FFMA R134, R92.reuse, R88, R134 ;  /* 0x000000585c867223 */ /* 0x060fe20000000086 */
[----:B------:R-:W-:Y:S01]  /*2840*/  FFMA R132, R92, R84, R132 ;  /* 0x000000545c847223 */ /* 0x000fe20000000084 */
[----:B------:R-:W-:Y:S01]  /*2850*/  FFMA R70, R70, R90, R69 ;  /* 0x0000005a46467223 */ /* 0x000fe20000000045 */
[----:B------:R-:W-:Y:S01]  /*2860*/  FFMA R185, R71, R87, R68 ;  /* 0x0000005747b97223 */ /* 0x000fe20000000044 */
[C---:B------:R-:W-:Y:S01]  /*2870*/  FFMA R68, R92.reuse, R72, R135 ;  /* 0x000000485c447223 */ /* 0x040fe20000000087 */
[----:B------:R-:W-:Y:S01]  /*2880*/  FFMA R92, R92, R80, R133 ;  /* 0x000000505c5c7223 */ /* 0x000fe20000000085 */
[C---:B------:R-:W-:Y:S01]  /*2890*/  FFMA R101, R93.reuse, R89, R134 ;  /* 0x000000595d657223 */ /* 0x040fe20000000086 */
[C---:B------:R-:W-:Y:S01]  /*28a0*/  FFMA R103, R93.reuse, R85, R132 ;  /* 0x000000555d677223 */ /* 0x040fe20000000084 */
[C---:B------:R-:W-:Y:S01]  /*28b0*/  FFMA R23, R93.reuse, R73, R68 ;  /* 0x000000495d177223 */ /* 0x040fe20000000044 */
[----:B------:R-:W-:Y:S01]  /*28c0*/  FFMA R93, R93, R81, R92 ;  /* 0x000000515d5d7223 */ /* 0x000fe2000000005c */
[C---:B------:R-:W-:Y:S01]  /*28d0*/  FFMA R183, R71.reuse, R83, R100 ;  /* 0x0000005347b77223 */ /* 0x040fe20000000064 */
[----:B------:R-:W-:Y:S01]  /*28e0*/  FFMA R191, R71, R91, R70 ;  /* 0x0000005b47bf7223 */ /* 0x000fe20000000046 */
[C---:B------:R-:W-:Y:S01]  /*28f0*/  FFMA R100, R94.reuse, R90, R101 ;  /* 0x0000005a5e647223 */ /* 0x040fe20000000065 */
[----:B------:R-:W2:Y:S01]  /*2900*/  LDS.128 R68, [R19.X4+UR4+0x4000] ;  /* 0x0040000413447984 */ /* 0x000ea20008004c00 */
[C---:B------:R-:W-:Y:S01]  /*2910*/  FFMA R92, R94.reuse, R82, R93 ;  /* 0x000000525e5c7223 */ /* 0x040fe2000000005d */
[C---:B------:R-:W-:Y:S01]  /*2920*/  FFMA R102, R94.reuse, R74, R23 ;  /* 0x0000004a5e667223 */ /* 0x040fe20000000017 */
[----:B------:R-:W-:Y:S01]  /*2930*/  FFMA R94, R94, R86, R103 ;  /* 0x000000565e5e7223 */ /* 0x000fe20000000067 */
[C---:B------:R-:W-:Y:S01]  /*2940*/  FFMA R130, R76.reuse, R88, R130 ;  /* 0x000000584c827223 */ /* 0x040fe20000000082 */
[C---:B------:R-:W-:Y:S01]  /*2950*/  FFMA R181, R95.reuse, R83, R92 ;  /* 0x000000535fb57223 */ /* 0x040fe2000000005c */
[C---:B------:R-:W-:Y:S01]  /*2960*/  FFMA R92, R76.reuse, R72, R131 ;  /* 0x000000484c5c7223 */ /* 0x040fe20000000083 */
[C---:B------:R-:W-:Y:S01]  /*2970*/  FFMA R128, R76.reuse, R84, R128 ;  /* 0x000000544c807223 */ /* 0x040fe20000000080 */
[----:B------:R-:W-:Y:S01]  /*2980*/  FFMA R76, R76, R80, R129 ;  /* 0x000000504c4c7223 */ /* 0x000fe20000000081 */
[C---:B------:R-:W-:Y:S01]  /*2990*/  FFMA R177, R95.reuse, R91, R100 ;  /* 0x0000005b5fb17223 */ /* 0x040fe20000000064 */
[C---:B------:R-:W-:Y:S01]  /*29a0*/  FFMA R189, R95.reuse, R75, R102 ;  /* 0x0000004b5fbd7223 */ /* 0x040fe20000000066 */
[----:B------:R-:W-:Y:S01]  /*29b0*/  FFMA R195, R95, R87, R94 ;  /* 0x000000575fc37223 */ /* 0x000fe2000000005e */
[C---:B------:R-:W-:Y:S01]  /*29c0*/  FFMA R23, R77.reuse, R73, R92 ;  /* 0x000000494d177223 */ /* 0x040fe2000000005c */
[C---:B------:R-:W-:Y:S01]  /*29d0*/  FFMA R101, R77.reuse, R89, R130 ;  /* 0x000000594d657223 */ /* 0x040fe20000000082 */
[----:B------:R-:W3:Y:S01]  /*29e0*/  LDS.128 R92, [R19.X4+UR4+0x4200] ;  /* 0x00420004135c7984 */ /* 0x000ee20008004c00 */
[C---:B------:R-:W-:Y:S01]  /*29f0*/  FFMA R103, R77.reuse, R85, R128 ;  /* 0x000000554d677223 */ /* 0x040fe20000000080 */
[----:B------:R-:W-:Y:S01]  /*2a00*/  FFMA R77, R77, R81, R76 ;  /* 0x000000514d4d7223 */ /* 0x000fe2000000004c */
[C---:B------:R-:W-:Y:S01]  /*2a10*/  FFMA R100, R78.reuse, R90, R101 ;  /* 0x0000005a4e647223 */ /* 0x040fe20000000065 */
[----:B------:R-:W-:-:S02]  /*2a20*/  FFMA R102, R78, R74, R23 ;  /* 0x0000004a4e667223 */ /* 0x000fc40000000017 */
[C---:B------:R-:W-:Y:S01]  /*2a30*/  FFMA R76, R78.reuse, R82, R77 ;  /* 0x000000524e4c7223 */ /* 0x040fe2000000004d */
[----:B------:R-:W-:Y:S01]  /*2a40*/  FFMA R78, R78, R86, R103 ;  /* 0x000000564e4e7223 */ /* 0x000fe20000000067 */
[C---:B-1----:R-:W-:Y:S01]  /*2a50*/  FFMA R124, R96.reuse, R84, R124 ;  /* 0x00000054607c7223 */ /* 0x042fe2000000007c */
[C---:B------:R-:W-:Y:S01]  /*2a60*/  FFMA R126, R96.reuse, R88, R126 ;  /* 0x00000058607e7223 */ /* 0x040fe2000000007e */
[C---:B------:R-:W-:Y:S01]  /*2a70*/  FFMA R175, R79.reuse, R83, R76 ;  /* 0x000000534faf7223 */ /* 0x040fe2000000004c */
[C---:B------:R-:W-:Y:S01]  /*2a80*/  FFMA R179, R79.reuse, R91, R100 ;  /* 0x0000005b4fb37223 */ /* 0x040fe20000000064 */
[C---:B------:R-:W-:Y:S01]  /*2a90*/  FFMA R193, R79.reuse, R75, R102 ;  /* 0x0000004b4fc17223 */ /* 0x040fe20000000066 */
        /* <DEDUP_REMOVED lines=8> */
[C---:B------:R-:W-:Y:S01]  /*2b20*/  FFMA R100, R98.reuse, R90, R77 ;  /* 0x0000005a62647223 */ /* 0x040fe2000000004d */
[C---:B------:R-:W-:Y:S01]  /*2b30*/  FFMA R102, R98.reuse, R74, R23 ;  /* 0x0000004a62667223 */ /* 0x040fe20000000017 */
[----:B------:R-:W1:Y:S01]  /*2b40*/  LDS.128 R76, [R19.X4+UR4+0x4400] ;  /* 0x00440004134c7984 */ /* 0x000e620008004c00 */
[----:B------:R-:W-:Y:S01]  /*2b50*/  FFMA R98, R98, R82, R97 ;  /* 0x0000005262627223 */ /* 0x000fe20000000061 */
[C---:B------:R-:W-:Y:S01]  /*2b60*/  FFMA R169, R99.reuse, R87, R96 ;  /* 0x0000005763a97223 */ /* 0x040fe20000000060 */
[C---:B--2---:R-:W-:Y:S01]  /*2b70*/  FFMA R96, R68.reuse, R80, R121 ;  /* 0x0000005044607223 */ /* 0x044fe20000000079 */
[C---:B------:R-:W-:Y:S01]  /*2b80*/  FFMA R122, R68.reuse, R88, R122 ;  /* 0x00000058447a7223 */ /* 0x040fe2000000007a */
[C---:B------:R-:W-:Y:S01]  /*2b90*/  FFMA R137, R99.reuse, R83, R98 ;  /* 0x0000005363897223 */ /* 0x040fe20000000062 */
[C---:B------:R-:W-:Y:S01]  /*2ba0*/  FFMA R98, R68.reuse, R72, R123 ;  /* 0x0000004844627223 */ /* 0x040fe2000000007b */
[C---:B------:R-:W-:Y:S01]  /*2bb0*/  FFMA R131, R99.reuse, R91, R100 ;  /* 0x0000005b63837223 */ /* 0x040fe20000000064 */
[----:B------:R-:W-:Y:S01]  /*2bc0*/  FFMA R133, R99, R75, R102 ;  /* 0x0000004b63857223 */ /* 0x000fe20000000066 */
        /* <DEDUP_REMOVED lines=8> */
[----:B------:R-:W2:Y:S01]  /*2c50*/  LDS.128 R96, [R19.X4+UR4+0x4600] ;  /* 0x0046000413607984 */ /* 0x000ea20008004c00 */
[----:B------:R-:W-:Y:S01]  /*2c60*/  FFMA R70, R70, R86, R69 ;  /* 0x0000005646467223 */ /* 0x000fe20000000045 */
[C---:B------:R-:W-:Y:S01]  /*2c70*/  FFMA R171, R71.reuse, R83, R68 ;  /* 0x0000005347ab7223 */ /* 0x040fe20000000044 */
[C---:B---3--:R-:W-:Y:S01]  /*2c80*/  FFMA R68, R92.reuse, R80, R117 ;  /* 0x000000505c447223 */ /* 0x048fe20000000075 */
        /* <DEDUP_REMOVED lines=12> */
[----:B------:R-:W-:Y:S01]  /*2d50*/  LDS.128 R100, [R21+0x10] ;  /* 0x0000100015647984 */ /* 0x000fe20000000c00 */
[C---:B------:R-:W-:Y:S01]  /*2d60*/  FFMA R126, R94.reuse, R74, R23 ;  /* 0x0000004a5e7e7223 */ /* 0x040fe20000000017 */
[----:B------:R-:W-:Y:S01]  /*2d70*/  FFMA R94, R94, R90, R93 ;  /* 0x0000005a5e5e7223 */ /* 0x000fe2000000005d */
[C---:B------:R-:W-:Y:S01]  /*2d80*/  FFMA R173, R95.reuse, R83, R92 ;  /* 0x000000535fad7223 */ /* 0x040fe2000000005c */
[----:B------:R-:W3:Y:S01]  /*2d90*/  LDS.128 R68, [R19.X4+UR4+0x10] ;  /* 0x0000100413447984 */ /* 0x000ee20008004c00 */
[C---:B------:R-:W-:Y:S01]  /*2da0*/  FFMA R165, R95.reuse, R75, R126 ;  /* 0x0000004b5fa57223 */ /* 0x040fe2000000007e */
[C---:B------:R-:W-:Y:S01]  /*2db0*/  FFMA R143, R95.reuse, R91, R94 ;  /* 0x0000005b5f8f7223 */ /* 0x040fe2000000005e */
[C---:B-1----:R-:W-:Y:S01]  /*2dc0*/  FFMA R94, R76.reuse, R72, R115 ;  /* 0x000000484c5e7223 */ /* 0x042fe20000000073 */
[----:B------:R-:W1:Y:S01]  /*2dd0*/  LDS.128 R116, [R21+0x210] ;  /* 0x0002100015747984 */ /* 0x000e620000000c00 */
[C---:B------:R-:W-:Y:S01]  /*2de0*/  FFMA R92, R76.reuse, R80, R113 ;  /* 0x000000504c5c7223 */ /* 0x040fe20000000071 */
[C---:B------:R-:W-:Y:S01]  /*2df0*/  FFMA R114, R76.reuse, R88, R114 ;  /* 0x000000584c727223 */ /* 0x040fe20000000072 */
[----:B------:R-:W-:Y:S01]  /*2e00*/  FFMA R135, R95, R87, R124 ;  /* 0x000000575f877223 */ /* 0x000fe2000000007c */
[----:B------:R-:W4:Y:S01]  /*2e10*/  LDS.128 R120, [R21+0x410] ;  /* 0x0004100015787984 */ /* 0x000f220000000c00 */
[----:B------:R-:W-:Y:S01]  /*2e20*/  FFMA R76, R76, R84, R112 ;  /* 0x000000544c4c7223 */ /* 0x000fe20000000070 */
[C---:B------:R-:W-:Y:S01]  /*2e30*/  FFMA R113, R77.reuse, R73, R94 ;  /* 0x000000494d717223 */ /* 0x040fe2000000005e */
[C---:B------:R-:W-:Y:S01]  /*2e40*/  FFMA R115, R77.reuse, R81, R92 ;  /* 0x000000514d737223 */ /* 0x040fe2000000005c */
[C---:B------:R-:W-:Y:S01]  /*2e50*/  FFMA R23, R77.reuse, R89, R114 ;  /* 0x000000594d177223 */ /* 0x040fe20000000072 */
[----:B------:R-:W5:Y:S01]  /*2e60*/  LDS.128 R92, [R19.X4+UR4+0x210] ;  /* 0x00021004135c7984 */ /* 0x000f620008004c00 */
[----:B------:R-:W-:Y:S01]  /*2e70*/  FFMA R77, R77, R85, R76 ;  /* 0x000000554d4d7223 */ /* 0x000fe2000000004c */
[C---:B------:R-:W-:Y:S01]  /*2e80*/  FFMA R112, R78.reuse, R74, R113 ;  /* 0x0000004a4e707223 */ /* 0x040fe20000000071 */
[----:B------:R-:W-:-:S02]  /*2e90*/  FFMA R114, R78, R90, R23 ;  /* 0x0000005a4e727223 */ /* 0x000fc40000000017 */
[C---:B------:R-:W-:Y:S01]  /*2ea0*/  FFMA R76, R78.reuse, R86, R77 ;  /* 0x000000564e4c7223 */ /* 0x040fe2000000004d */
[----:B------:R-:W-:Y:S01]  /*2eb0*/  FFMA R78, R78, R82, R115 ;  /* 0x000000524e4e7223 */ /* 0x000fe20000000073 */
[C---:B------:R-:W-:Y:S01]  /*2ec0*/  FFMA R23, R79.reuse, R75, R112 ;  /* 0x0000004b4f177223 */ /* 0x040fe20000000070 */
[C---:B------:R-:W-:Y:S01]  /*2ed0*/  FFMA R115, R79.reuse, R91, R114 ;  /* 0x0000005b4f737223 */ /* 0x040fe20000000072 */
[C---:B------:R-:W-:Y:S01]  /*2ee0*/  FFMA R113, R79.reuse, R87, R76 ;  /* 0x000000574f717223 */ /* 0x040fe2000000004c */
[----:B------:R-:W-:Y:S01]  /*2ef0*/  FFMA R125, R79, R83, R78 ;  /* 0x000000534f7d7223 */ /* 0x000fe2000000004e */
[C---:B--2---:R-:W-:Y:S01]  /*2f00*/  FFMA R72, R96.reuse, R72, R107 ;  /* 0x0000004860487223 */ /* 0x044fe2000000006b */
[----:B------:R-:W2:Y:S01]  /*2f10*/  LDS.128 R76, [R19.X4+UR4+0x410] ;  /* 0x00041004134c7984 */ /* 0x000ea20008004c00 */
[C---:B------:R-:W-:Y:S01]  /*2f20*/  FFMA R80, R96.reuse, R80, R105 ;  /* 0x0000005060507223 */ /* 0x040fe20000000069 */
[C---:B------:R-:W-:Y:S01]  /*2f30*/  FFMA R84, R96.reuse, R84, R104 ;  /* 0x0000005460547223 */ /* 0x040fe20000000068 */
        /* <DEDUP_REMOVED lines=12> */
[C---:B---3--:R-:W-:Y:S01]  /*3000*/  FFMA R74, R68.reuse, R100, R185 ;  /* 0x00000064444a7223 */ /* 0x048fe200000000b9 */
[C---:B------:R-:W-:Y:S01]  /*3010*/  FFMA R80, R68.reuse, R108, R187 ;  /* 0x0000006c44507223 */ /* 0x040fe200000000bb */
[----:B------:R-:W-:Y:S01]  /*3020*/  FFMA R107, R99, R91, R90 ;  /* 0x0000005b636b7223 */ /* 0x000fe2000000005a */
[C---:B-1----:R-:W-:Y:S01]  /*3030*/  FFMA R72, R68.reuse, R116, R183 ;  /* 0x0000007444487223 */ /* 0x042fe200000000b7 */
[C---:B------:R-:W-:Y:S01]  /*3040*/  FFMA R83, R69.reuse, R101, R74 ;  /* 0x0000006545537223 */ /* 0x040fe2000000004a */
[C---:B------:R-:W-:Y:S01]  /*3050*/  FFMA R81, R69.reuse, R109, R80 ;  /* 0x0000006d45517223 */ /* 0x040fe20000000050 */
[----:B------:R-:W-:Y:S01]  /*3060*/  LDS.128 R96, [R19.X4+UR4+0x4410] ;  /* 0x0044100413607984 */ /* 0x000fe20008004c00 */
[----:B----4-:R-:W-:Y:S01]  /*3070*/  FFMA R68, R68, R120, R191 ;  /* 0x0000007844447223 */ /* 0x010fe200000000bf */
[C---:B------:R-:W-:Y:S01]  /*3080*/  FFMA R85, R69.reuse, R117, R72 ;  /* 0x0000007545557223 */ /* 0x040fe20000000048 */
[C---:B------:R-:W-:Y:S01]  /*3090*/  FFMA R82, R70.reuse, R110, R81 ;  /* 0x0000006e46527223 */ /* 0x040fe20000000051 */
[----:B------:R-:W1:Y:S01]  /*30a0*/  LDS.128 R72, [R19.X4+UR4+0x610] ;  /* 0x0006100413487984 */ /* 0x000e620008004c00 */
[----:B------:R-:W-:Y:S01]  /*30b0*/  FFMA R69, R69, R121, R68 ;  /* 0x0000007945457223 */ /* 0x000fe20000000044 */
[C---:B------:R-:W-:Y:S01]  /*30c0*/  FFMA R68, R70.reuse, R102, R83 ;  /* 0x0000006646447223 */ /* 0x040fe20000000053 */
[C---:B------:R-:W-:Y:S01]  /*30d0*/  FFMA R80, R70.reuse, R118, R85 ;  /* 0x0000007646507223 */ /* 0x040fe20000000055 */
[C---:B------:R-:W-:Y:S01]  /*30e0*/  FFMA R185, R71.reuse, R111, R82 ;  /* 0x0000006f47b97223 */ /* 0x040fe20000000052 */
[----:B------:R-:W-:Y:S01]  /*30f0*/  FFMA R70, R70, R122, R69 ;  /* 0x0000007a46467223 */ /* 0x000fe20000000045 */
[C---:B------:R-:W-:Y:S01]  /*3100*/  FFMA R183, R71.reuse, R103, R68 ;  /* 0x0000006747b77223 */ /* 0x040fe20000000044 */
[C---:B-----5:R-:W-:Y:S01]  /*3110*/  FFMA R68, R92.reuse, R100, R195 ;  /* 0x000000645c447223 */ /* 0x060fe200000000c3 */
[C---:B------:R-:W-:Y:S01]  /*3120*/  FFMA R187, R71.reuse, R119, R80 ;  /* 0x0000007747bb7223 */ /* 0x040fe20000000050 */
[----:B------:R-:W-:Y:S01]  /*3130*/  FFMA R191, R71, R123, R70 ;  /* 0x0000007b47bf7223 */ /* 0x000fe20000000046 */
[C---:B------:R-:W-:Y:S01]  /*3140*/  FFMA R70, R92.reuse, R108, R189 ;  /* 0x0000006c5c467223 */ /* 0x040fe200000000bd */
[C---:B------:R-:W-:Y:S01]  /*3150*/  FFMA R80, R92.reuse, R120, R177 ;  /* 0x000000785c507223 */ /* 0x040fe200000000b1 */
[----:B------:R-:W-:Y:S01]  /*3160*/  FFMA R92, R92, R116, R181 ;  /* 0x000000745c5c7223 */ /* 0x000fe200000000b5 */
[C---:B------:R-:W-:Y:S01]  /*3170*/  FFMA R85, R93.reuse, R101, R68 ;  /* 0x000000655d557223 */ /* 0x040fe20000000044 */
[C---:B------:R-:W-:Y:S01]  /*3180*/  FFMA R81, R93.reuse, R109, R70 ;  /* 0x0000006d5d517223 */ /* 0x040fe20000000046 */
[C---:B------:R-:W-:Y:S01]  /*3190*/  FFMA R83, R93.reuse, R121, R80 ;  /* 0x000000795d537223 */ /* 0x040fe20000000050 */
[----:B------:R-:W3:Y:S01]  /*31a0*/  LDS.128 R68, [R19.X4+UR4+0x4010] ;  /* 0x0040100413447984 */ /* 0x000ee20008004c00 */
[----:B------:R-:W-:Y:S01]  /*31b0*/  FFMA R93, R93, R117, R92 ;  /* 0x000000755d5d7223 */ /* 0x000fe2000000005c */
[C---:B------:R-:W-:Y:S01]  /*31c0*/  FFMA R84, R94.reuse, R110, R81 ;  /* 0x0000006e5e547223 */ /* 0x040fe20000000051 */
[----:B------:R-:W-:-:S02]  /*31d0*/  FFMA R82, R94, R122, R83 ;  /* 0x0000007a5e527223 */ /* 0x000fc40000000053 */
[----:B------:R-:W-:Y:S01]  /*31e0*/  FFMA R80, R94, R118, R93 ;  /* 0x000000765e507223 */ /* 0x000fe2000000005d */
[C---:B------:R-:W-:Y:S01]  /*31f0*/  FFMA R177, R95.reuse, R111, R84 ;  /* 0x0000006f5fb17223 */ /* 0x040fe20000000054 */
[C---:B--2---:R-:W-:Y:S01]  /*3200*/  FFMA R84, R76.reuse, R120, R179 ;  /* 0x000000784c547223 */ /* 0x044fe200000000b3 */
[C---:B------:R-:W-:Y:S01]  /*3210*/  FFMA R181, R95.reuse, R123, R82 ;  /* 0x0000007b5fb57223 */ /* 0x040fe20000000052 */
[----:B------:R-:W-:Y:S01]  /*3220*/  FFMA R189, R95, R119, R80 ;  /* 0x000000775fbd7223 */ /* 0x000fe20000000050 */
[C---:B------:R-:W-:Y:S01]  /*3230*/  FFMA R82, R76.reuse, R108, R193 ;  /* 0x0000006c4c527223 */ /* 0x040fe200000000c1 */
[C---:B------:R-:W-:Y:S01]  /*3240*/  FFMA R80, R76.reuse, R100, R197 ;  /* 0x000000644c507223 */ /* 0x040fe200000000c5 */
[----:B------:R-:W-:Y:S01]  /*3250*/  FFMA R76, R76, R116, R175 ;  /* 0x000000744c4c7223 */ /* 0x000fe200000000af */
[----:B------:R-:W-:Y:S01]  /*3260*/  FFMA R94, R94, R102, R85 ;  /* 0x000000665e5e7223 */ /* 0x000fe20000000055 */
[C---:B------:R-:W-:Y:S01]  /*3270*/  FFMA R83, R77.reuse, R121, R84 ;  /* 0x000000794d537223 */ /* 0x040fe20000000054 */
[C---:B------:R-:W-:Y:S01]  /*3280*/  FFMA R81, R77.reuse, R109, R82 ;  /* 0x0000006d4d517223 */ /* 0x040fe20000000052 */
[----:B------:R-:W2:Y:S01]  /*3290*/  LDS.128 R84, [R19.X4+UR4+0x4210] ;  /* 0x0042100413547984 */ /* 0x000ea20008004c00 */
[C---:B------:R-:W-:Y:S01]  /*32a0*/  FFMA R89, R77.reuse, R101, R80 ;  /* 0x000000654d597223 */ /* 0x040fe20000000050 */
[----:B------:R-:W-:Y:S01]  /*32b0*/  FFMA R77, R77, R117, R76 ;  /* 0x000000754d4d7223 */ /* 0x000fe2000000004c */
[C---:B------:R-:W-:Y:S01]  /*32c0*/  FFMA R82, R78.reuse, R110, R81 ;  /* 0x0000006e4e527223 */ /* 0x040fe20000000051 */
[C---:B------:R-:W-:Y:S01]  /*32d0*/  FFMA R80, R78.reuse, R122, R83 ;  /* 0x0000007a4e507223 */ /* 0x040fe20000000053 */
[----:B------:R-:W-:Y:S01]  /*32e0*/  FFMA R195, R95, R103, R94 ;  /* 0x000000675fc37223 */ /* 0x000fe2000000005e */
[C---:B------:R-:W-:Y:S01]  /*32f0*/  FFMA R76, R78.reuse, R118, R77 ;  /* 0x000000764e4c7223 */ /* 0x040fe2000000004d */
[----:B------:R-:W-:Y:S01]  /*3300*/  FFMA R78, R78, R102, R89 ;  /* 0x000000664e4e7223 */ /* 0x000fe20000000059 */
[C---:B------:R-:W-:Y:S01]  /*3310*/  FFMA R179, R79.reuse, R123, R80 ;  /* 0x0000007b4fb37223 */ /* 0x040fe20000000050 */
[C---:B-1----:R-:W-:Y:S01]  /*3320*/  FFMA R80, R72.reuse, R120, R131 ;  /* 0x0000007848507223 */ /* 0x042fe20000000083 */
        /* <DEDUP_REMOVED lines=15> */
[C---:B---3--:R-:W-:Y:S01]  /*3420*/  FFMA R72, R68.reuse, R116, R171 ;  /* 0x0000007444487223 */ /* 0x048fe200000000ab */
        /* <DEDUP_REMOVED lines=14> */
[----:B------:R-:W1:Y:S01]  /*3510*/  LDS.128 R88, [R19.X4+UR4+0x4610] ;  /* 0x0046100413587984 */ /* 0x000e620008004c00 */
[C---:B------:R-:W-:Y:S01]  /*3520*/  FFMA R171, R71.reuse, R119, R68 ;  /* 0x0000007747ab7223 */ /* 0x040fe20000000044 */
[C---:B------:R-:W-:Y:S01]  /*3530*/  FFMA R139, R71.reuse, R111, R72 ;  /* 0x0000006f478b7223 */ /* 0x040fe20000000048 */
[C---:B------:R-:W-:Y:S01]  /*3540*/  FFMA R141, R71.reuse, R103, R70 ;  /* 0x00000067478d7223 */ /* 0x040fe20000000046 */
[C---:B--2---:R-:W-:Y:S01]  /*3550*/  FFMA R70, R84.reuse, R116, R173 ;  /* 0x0000007454467223 */ /* 0x044fe200000000ad */
        /* <DEDUP_REMOVED lines=11> */
[----:B------:R-:W-:Y:S01]  /*3610*/  LDS.128 R92, [R19.X4+UR4+0x20] ;  /* 0x00002004135c7984 */ /* 0x000fe20008004c00 */
[----:B------:R-:W-:Y:S01]  /*3620*/  FFMA R86, R86, R122, R85 ;  /* 0x0000007a56567223 */ /* 0x000fe20000000055 */
[C---:B------:R-:W-:Y:S01]  /*3630*/  FFMA R201, R87.reuse, R119, R84 ;  /* 0x0000007757c97223 */ /* 0x040fe20000000054 */
[C---:B------:R-:W-:Y:S01]  /*3640*/  FFMA R84, R96.reuse, R116, R125 ;  /* 0x0000007460547223 */ /* 0x040fe2000000007d */
[----:B------:R-:W2:Y:S01]  /*3650*/  LDS.128 R68, [R21+0x20] ;  /* 0x0000200015447984 */ /* 0x000ea20000000c00 */
[C---:B------:R-:W-:Y:S01]  /*3660*/  FFMA R165, R87.reuse, R123, R86 ;  /* 0x0000007b57a57223 */ /* 0x040fe20000000056 */
[C---:B------:R-:W-:Y:S01]  /*3670*/  FFMA R86, R96.reuse, R120, R115 ;  /* 0x0000007860567223 */ /* 0x040fe20000000073 */
[C---:B------:R-:W-:Y:S01]  /*3680*/  FFMA R199, R87.reuse, R103, R104 ;  /* 0x0000006757c77223 */ /* 0x040fe20000000068 */
[----:B------:R-:W3:Y:S01]  /*3690*/  LDS.128 R72, [R21+0x420] ;  /* 0x0004200015487984 */ /* 0x000ee20000000c00 */
[C---:B------:R-:W-:Y:S01]  /*36a0*/  FFMA R104, R96.reuse, R108, R23 ;  /* 0x0000006c60687223 */ /* 0x040fe20000000017 */
[----:B------:R-:W-:Y:S01]  /*36b0*/  FFMA R96, R96, R100, R113 ;  /* 0x0000006460607223 */ /* 0x000fe20000000071 */
[----:B------:R-:W-:Y:S01]  /*36c0*/  FFMA R173, R87, R111, R106 ;  /* 0x0000006f57ad7223 */ /* 0x000fe2000000006a */
[----:B------:R-:W4:Y:S01]  /*36d0*/  LDS.128 R76, [R21+0x220] ;  /* 0x00022000154c7984 */ /* 0x000f220000000c00 */
[C---:B------:R-:W-:Y:S01]  /*36e0*/  FFMA R23, R97.reuse, R121, R86 ;  /* 0x0000007961177223 */ /* 0x040fe20000000056 */
[C---:B------:R-:W-:Y:S01]  /*36f0*/  FFMA R115, R97.reuse, R117, R84 ;  /* 0x0000007561737223 */ /* 0x040fe20000000054 */
[C---:B------:R-:W-:Y:S01]  /*3700*/  FFMA R113, R97.reuse, R109, R104 ;  /* 0x0000006d61717223 */ /* 0x040fe20000000068 */
[----:B------:R-:W5:Y:S01]  /*3710*/  LDS.128 R80, [R21+0x620] ;  /* 0x0006200015507984 */ /* 0x000f620000000c00 */
[----:B------:R-:W-:Y:S01]  /*3720*/  FFMA R97, R97, R101, R96 ;  /* 0x0000006561617223 */ /* 0x000fe20000000060 */
[C---:B------:R-:W-:Y:S01]  /*3730*/  FFMA R106, R98.reuse, R122, R23 ;  /* 0x0000007a626a7223 */ /* 0x040fe20000000017 */
[C---:B------:R-:W-:Y:S01]  /*3740*/  FFMA R104, R98.reuse, R110, R113 ;  /* 0x0000006e62687223 */ /* 0x040fe20000000071 */
[----:B------:R-:W5:Y:S01]  /*3750*/  LDS.128 R84, [R19.X4+UR4+0x220] ;  /* 0x0002200413547984 */ /* 0x000f620008004c00 */
[C---:B------:R-:W-:Y:S01]  /*3760*/  FFMA R96, R98.reuse, R102, R97 ;  /* 0x0000006662607223 */ /* 0x040fe20000000061 */
[----:B------:R-:W-:Y:S01]  /*3770*/  FFMA R98, R98, R118, R115 ;  /* 0x0000007662627223 */ /* 0x000fe20000000073 */
[C---:B------:R-:W-:Y:S01]  /*3780*/  FFMA R23, R99.reuse, R123, R106 ;  /* 0x0000007b63177223 */ /* 0x040fe2000000006a */
[C---:B------:R-:W-:Y:S01]  /*3790*/  FFMA R125, R99.reuse, R111, R104 ;  /* 0x0000006f637d7223 */ /* 0x040fe20000000068 */
[C---:B------:R-:W-:Y:S01]  /*37a0*/  FFMA R135, R99.reuse, R103, R96 ;  /* 0x0000006763877223 */ /* 0x040fe20000000060 */
[----:B------:R-:W-:Y:S01]  /*37b0*/  FFMA R143, R99, R119, R98 ;  /* 0x00000077638f7223 */ /* 0x000fe20000000062 */
[C---:B-1----:R-:W-:Y:S01]  /*37c0*/  FFMA R100, R88.reuse, R100, R127 ;  /* 0x0000006458647223 */ /* 0x042fe2000000007f */
[C---:B------:R-:W-:Y:S01]  /*37d0*/  FFMA R120, R88.reuse, R120, R107 ;  /* 0x0000007858787223 */ /* 0x040fe2000000006b */
[C---:B------:R-:W-:Y:S01]  /*37e0*/  FFMA R108, R88.reuse, R108, R105 ;  /* 0x0000006c586c7223 */ /* 0x040fe20000000069 */
[----:B------:R-:W-:Y:S01]  /*37f0*/  FFMA R88, R88, R116, R167 ;  /* 0x0000007458587223 */ /* 0x000fe200000000a7 */
[----:B------:R-:W1:Y:S01]  /*3800*/  LDS.128 R96, [R19.X4+UR4+0x420] ;  /* 0x0004200413607984 */ /* 0x000e620008004c00 */
        /* <DEDUP_REMOVED lines=12> */
[C---:B--2---:R-:W-:Y:S01]  /*38d0*/  FFMA R90, R92.reuse, R68, R183 ;  /* 0x000000445c5a7223 */ /* 0x044fe200000000b7 */
[----:B------:R-:W-:Y:S01]  /*38e0*/  LDS.128 R112, [R19.X4+UR4+0x4420] ;  /* 0x0044200413707984 */ /* 0x000fe20008004c00 */
[----:B---3--:R-:W-:-:S02]  /*38f0*/  FFMA R100, R92, R72, R191 ;  /* 0x000000485c647223 */ /* 0x008fc400000000bf */
[C---:B------:R-:W-:Y:S01]  /*3900*/  FFMA R103, R93.reuse, R69, R90 ;  /* 0x000000455d677223 */ /* 0x040fe2000000005a */
[----:B------:R-:W-:Y:S01]  /*3910*/  LDS.128 R108, [R19.X4+UR4+0x30] ;  /* 0x00003004136c7984 */ /* 0x000fe20008004c00 */
[C---:B----4-:R-:W-:Y:S01]  /*3920*/  FFMA R88, R92.reuse, R76, R187 ;  /* 0x0000004c5c587223 */ /* 0x050fe200000000bb */
[C---:B------:R-:W-:Y:S01]  /*3930*/  FFMA R101, R93.reuse, R73, R100 ;  /* 0x000000495d657223 */ /* 0x040fe20000000064 */
[----:B-----5:R-:W-:Y:S02]  /*3940*/  FFMA R92, R92, R80, R185 ;  /* 0x000000505c5c7223 */ /* 0x020fe400000000b9 */
[C---:B------:R-:W-:Y:S01]  /*3950*/  FFMA R105, R93.reuse, R77, R88 ;  /* 0x0000004d5d697223 */ /* 0x040fe20000000058 */
[C---:B------:R-:W-:Y:S01]  /*3960*/  FFMA R102, R94.reuse, R74, R101 ;  /* 0x0000004a5e667223 */ /* 0x040fe20000000065 */
[----:B------:R-:W2:Y:S01]  /*3970*/  LDS.128 R88, [R19.X4+UR4+0x620] ;  /* 0x0006200413587984 */ /* 0x000ea20008004c00 */
        /* <DEDUP_REMOVED lines=15> */
[----:B------:R-:W-:Y:S01]  /*3a70*/  FFMA R85, R85, R77, R84 ;  /* 0x0000004d55557223 */ /* 0x000fe20000000054 */
[----:B------:R-:W3:Y:S01]  /*3a80*/  LDS.128 R92, [R19.X4+UR4+0x4020] ;  /* 0x00402004135c7984 */ /* 0x000ee20008004c00 */
[C---:B------:R-:W-:Y:S01]  /*3a90*/  FFMA R100, R86.reuse, R82, R103 ;  /* 0x0000005256647223 */ /* 0x040fe20000000067 */
[C---:B------:R-:W-:Y:S01]  /*3aa0*/  FFMA R102, R86.reuse, R74, R101 ;  /* 0x0000004a56667223 */ /* 0x040fe20000000065 */
[C---:B------:R-:W-:Y:S01]  /*3ab0*/  FFMA R84, R86.reuse, R78, R85 ;  /* 0x0000004e56547223 */ /* 0x040fe20000000055 */
[----:B------:R-:W-:Y:S01]  /*3ac0*/  FFMA R86, R86, R70, R105 ;  /* 0x0000004656567223 */ /* 0x000fe20000000069 */
[C---:B------:R-:W-:Y:S01]  /*3ad0*/  FFMA R181, R87.reuse, R83, R100 ;  /* 0x0000005357b57223 */ /* 0x040fe20000000064 */
[C---:B-1----:R-:W-:Y:S01]  /*3ae0*/  FFMA R100, R96.reuse, R80, R175 ;  /* 0x0000005060647223 */ /* 0x042fe200000000af */
[C---:B------:R-:W-:Y:S01]  /*3af0*/  FFMA R195, R87.reuse, R75, R102 ;  /* 0x0000004b57c37223 */ /* 0x040fe20000000066 */
[C---:B------:R-:W-:Y:S01]  /*3b00*/  FFMA R187, R87.reuse, R79, R84 ;  /* 0x0000004f57bb7223 */ /* 0x040fe20000000054 */
[----:B------:R-:W-:Y:S01]  /*3b10*/  FFMA R211, R87, R71, R86 ;  /* 0x0000004757d37223 */ /* 0x000fe20000000056 */
[C---:B------:R-:W-:Y:S01]  /*3b20*/  FFMA R87, R97.reuse, R81, R100 ;  /* 0x0000005161577223 */ /* 0x040fe20000000064 */
[C---:B------:R-:W-:Y:S01]  /*3b30*/  FFMA R86, R96.reuse, R72, R179 ;  /* 0x0000004860567223 */ /* 0x040fe200000000b3 */
[----:B------:R-:W1:Y:S01]  /*3b40*/  LDS.128 R100, [R19.X4+UR4+0x4220] ;  /* 0x0042200413647984 */ /* 0x000e620008004c00 */
[C---:B------:R-:W-:Y:S01]  /*3b50*/  FFMA R84, R96.reuse, R68, R197 ;  /* 0x0000004460547223 */ /* 0x040fe200000000c5 */
[----:B------:R-:W-:Y:S01]  /*3b60*/  FFMA R96, R96, R76, R193 ;  /* 0x0000004c60607223 */ /* 0x000fe200000000c1 */
[C---:B------:R-:W-:Y:S01]  /*3b70*/  FFMA R85, R97.reuse, R73, R86 ;  /* 0x0000004961557223 */ /* 0x040fe20000000056 */
[C---:B------:R-:W-:Y:S01]  /*3b80*/  FFMA R86, R98.reuse, R82, R87 ;  /* 0x0000005262567223 */ /* 0x040fe20000000057 */
[C---:B------:R-:W-:Y:S01]  /*3b90*/  FFMA R105, R97.reuse, R69, R84 ;  /* 0x0000004561697223 */ /* 0x040fe20000000054 */
[----:B------:R-:W-:Y:S01]  /*3ba0*/  FFMA R97, R97, R77, R96 ;  /* 0x0000004d61617223 */ /* 0x000fe20000000060 */
[----:B------:R-:W-:Y:S01]  /*3bb0*/  FFMA R96, R98, R74, R85 ;  /* 0x0000004a62607223 */ /* 0x000fe20000000055 */
[----:B------:R-:W-:-:S02]  /*3bc0*/  FFMA R185, R99, R83, R86 ;  /* 0x0000005363b97223 */ /* 0x000fc40000000056 */
[----:B------:R-:W-:Y:S01]  /*3bd0*/  FFMA R84, R98, R78, R97 ;  /* 0x0000004e62547223 */ /* 0x000fe20000000061 */
[C---:B------:R-:W-:Y:S01]  /*3be0*/  FFMA R189, R99.reuse, R75, R96 ;  /* 0x0000004b63bd7223 */ /* 0x040fe20000000060 */
[C---:B--2---:R-:W-:Y:S01]  /*3bf0*/  FFMA R96, R88.reuse, R80, R131 ;  /* 0x0000005058607223 */ /* 0x044fe20000000083 */
        /* <DEDUP_REMOVED lines=15> */
[C---:B---3--:R-:W-:Y:S01]  /*3cf0*/  FFMA R88, R92.reuse, R72, R129 ;  /* 0x000000485c587223 */ /* 0x048fe20000000081 */
[C---:B------:R-:W-:Y:S01]  /*3d00*/  FFMA R86, R92.reuse, R80, R139 ;  /* 0x000000505c567223 */ /* 0x040fe2000000008b */
[----:B------:R-:W-:Y:S01]  /*3d10*/  FFMA R84, R92, R76, R171 ;  /* 0x0000004c5c547223 */ /* 0x000fe200000000ab */
        /* <DEDUP_REMOVED lines=8> */
[----:B------:R-:W-:Y:S01]  /*3da0*/  FFMA R84, R94, R78, R89 ;  /* 0x0000004e5e547223 */ /* 0x000fe20000000059 */
[C---:B------:R-:W-:Y:S01]  /*3db0*/  FFMA R129, R95.reuse, R75, R86 ;  /* 0x0000004b5f817223 */ /* 0x040fe20000000056 */
[----:B------:R-:W-:Y:S01]  /*3dc0*/  FFMA R137, R95, R83, R88 ;  /* 0x000000535f897223 */ /* 0x000fe20000000058 */
[----:B------:R-:W-:Y:S01]  /*3dd0*/  FFMA R93, R93, R69, R92 ;  /* 0x000000455d5d7223 */ /* 0x000fe2000000005c */
[C---:B-1----:R-:W-:Y:S01]  /*3de0*/  FFMA R86, R100.reuse, R76, R201 ;  /* 0x0000004c64567223 */ /* 0x042fe200000000c9 */
[C---:B------:R-:W-:Y:S01]  /*3df0*/  FFMA R88, R100.reuse, R72, R165 ;  /* 0x0000004864587223 */ /* 0x040fe200000000a5 */
[----:B------:R-:W-:Y:S01]  /*3e00*/  FFMA R179, R95, R79, R84 ;  /* 0x0000004f5fb37223 */ /* 0x000fe20000000054 */
[----:B------:R-:W-:Y:S01]  /*3e10*/  FFMA R84, R100, R68, R199 ;  /* 0x0000004464547223 */ /* 0x000fe200000000c7 */
[----:B------:R-:W-:Y:S01]  /*3e20*/  FFMA R94, R94, R70, R93 ;  /* 0x000000465e5e7223 */ /* 0x000fe2000000005d */
[----:B------:R-:W-:Y:S01]  /*3e30*/  FFMA R100, R100, R80, R173 ;  /* 0x0000005064647223 */ /* 0x000fe200000000ad */
[C---:B------:R-:W-:Y:S01]  /*3e40*/  FFMA R87, R101.reuse, R77, R86 ;  /* 0x0000004d65577223 */ /* 0x040fe20000000056 */
[C---:B------:R-:W-:Y:S01]  /*3e50*/  FFMA R85, R101.reuse, R73, R88 ;  /* 0x0000004965557223 */ /* 0x040fe20000000058 */
[C---:B------:R-:W-:Y:S01]  /*3e60*/  FFMA R89, R101.reuse, R69, R84 ;  /* 0x0000004565597223 */ /* 0x040fe20000000054 */
[----:B------:R-:W-:Y:S01]  /*3e70*/  FFMA R101, R101, R81, R100 ;  /* 0x0000005165657223 */ /* 0x000fe20000000064 */
[----:B------:R-:W-:Y:S01]  /*3e80*/  FFMA R141, R95, R71, R94 ;  /* 0x000000475f8d7223 */ /* 0x000fe2000000005e */
[C---:B------:R-:W-:Y:S01]  /*3e90*/  FFMA R100, R102.reuse, R78, R87 ;  /* 0x0000004e66647223 */ /* 0x040fe20000000057 */
[C---:B------:R-:W-:Y:S01]  /*3ea0*/  FFMA R118, R102.reuse, R74, R85 ;  /* 0x0000004a66767223 */ /* 0x040fe20000000055 */
[----:B------:R-:W1:Y:S01]  /*3eb0*/  LDS.128 R92, [R21+0x230] ;  /* 0x00023000155c7984 */ /* 0x000e620000000c00 */
[C---:B------:R-:W-:Y:S01]  /*3ec0*/  FFMA R116, R102.reuse, R70, R89 ;  /* 0x0000004666747223 */ /* 0x040fe20000000059 */
[-C--:B------:R-:W-:Y:S01]  /*3ed0*/  FFMA R133, R91, R79.reuse, R90 ;  /* 0x0000004f5b857223 */ /* 0x080fe2000000005a */
[----:B------:R-:W-:Y:S01]  /*3ee0*/  FFMA R102, R102, R82, R101 ;  /* 0x0000005266667223 */ /* 0x000fe20000000065 */
[----:B------:R-:W3:Y:S01]  /*3ef0*/  LDS.128 R84, [R21+0x30] ;  /* 0x0000300015547984 */ /* 0x000ee20000000c00 */
[C---:B------:R-:W-:Y:S01]  /*3f00*/  FFMA R171, R103.reuse, R79, R100 ;  /* 0x0000004f67ab7223 */ /* 0x040fe20000000064 */
[C---:B------:R-:W-:Y:S01]  /*3f10*/  FFMA R100, R112.reuse, R76, R143 ;  /* 0x0000004c70647223 */ /* 0x040fe2000000008f */
[C---:B------:R-:W-:Y:S01]  /*3f20*/  FFMA R165, R103.reuse, R83, R102 ;  /* 0x0000005367a57223 */ /* 0x040fe20000000066 */
[----:B------:R-:W4:Y:S01]  /*3f30*/  LDS.128 R88, [R21+0x430] ;  /* 0x0004300015587984 */ /* 0x000f220000000c00 */
[C---:B------:R-:W-:Y:S01]  /*3f40*/  FFMA R102, R112.reuse, R80, R125 ;  /* 0x0000005070667223 */ /* 0x040fe2000000007d */
[C---:B------:R-:W-:Y:S01]  /*3f50*/  FFMA R131, R103.reuse, R71, R116 ;  /* 0x0000004767837223 */ /* 0x040fe20000000074 */
[C---:B------:R-:W-:Y:S01]  /*3f60*/  FFMA R116, R112.reuse, R72, R23 ;  /* 0x0000004870747223 */ /* 0x040fe20000000017 */
[----:B------:R-:W-:Y:S01]  /*3f70*/  FFMA R139, R103, R75, R118 ;  /* 0x0000004b678b7223 */ /* 0x000fe20000000076 */
[C---:B------:R-:W-:Y:S01]  /*3f80*/  FFMA R23, R113.reuse, R81, R102 ;  /* 0x0000005171177223 */ /* 0x040fe20000000066 */
[----:B------:R-:W-:Y:S01]  /*3f90*/  FFMA R119, R113, R77, R100 ;  /* 0x0000004d71777223 */ /* 0x000fe20000000064 */
[----:B------:R-:W-:Y:S01]  /*3fa0*/  FFMA R193, R99, R71, R98 ;  /* 0x0000004763c17223 */ /* 0x000fe20000000062 */
[----:B------:R-:W5:Y:S01]  /*3fb0*/  LDS.128 R100, [R19.X4+UR4+0x230] ;  /* 0x0002300413647984 */ /* 0x000f620008004c00 */
[----:B------:R-:W-:Y:S01]  /*3fc0*/  FFMA R112, R112, R68, R135 ;  /* 0x0000004470707223 */ /* 0x000fe20000000087 */
[C---:B------:R-:W-:Y:S01]  /*3fd0*/  FFMA R117, R113.reuse, R73, R116 ;  /* 0x0000004971757223 */ /* 0x040fe20000000074 */
[C---:B------:R-:W-:Y:S01]  /*3fe0*/  FFMA R118, R114.reuse, R82, R23 ;  /* 0x0000005272767223 */ /* 0x040fe20000000017 */
[----:B------:R-:W5:Y:S01]  /*3ff0*/  LDS.128 R96, [R21+0x630] ;  /* 0x0006300015607984 */ /* 0x000f620000000c00 */
[----:B------:R-:W-:Y:S01]  /*4000*/  FFMA R113, R113, R69, R112 ;  /* 0x0000004571717223 */ /* 0x000fe20000000070 */
[----:B------:R-:W-:Y:S01]  /*4010*/  FFMA R116, R114, R74, R117 ;  /* 0x0000004a72747223 */ /* 0x000fe20000000075 */
[----:B--2---:R-:W-:Y:S01]  /*4020*/  FFMA R68, R104, R68, R167 ;  /* 0x0000004468447223 */ /* 0x004fe200000000a7 */
[C---:B------:R-:W-:Y:S01]  /*4030*/  FFMA R23, R115.reuse, R83, R118 ;  /* 0x0000005373177223 */ /* 0x040fe20000000076 */
[C---:B------:R-:W-:Y:S01]  /*4040*/  FFMA R112, R114.reuse, R70, R113 ;  /* 0x0000004672707223 */ /* 0x040fe20000000071 */
[----:B------:R-:W-:Y:S01]  /*4050*/  FFMA R114, R114, R78, R119 ;  /* 0x0000004e72727223 */ /* 0x000fe20000000077 */
[----:B------:R-:W-:Y:S01]  /*4060*/  FFMA R119, R115, R75, R116 ;  /* 0x0000004b73777223 */ /* 0x000fe20000000074 */
[----:B------:R-:W-:Y:S01]  /*4070*/  FFMA R69, R105, R69, R68 ;  /* 0x0000004569457223 */ /* 0x000fe20000000044 */
[C---:B------:R-:W-:Y:S01]  /*4080*/  FFMA R117, R115.reuse, R71, R112 ;  /* 0x0000004773757223 */ /* 0x040fe20000000070 */
[----:B------:R-:W-:Y:S01]  /*4090*/  FFMA R121, R115, R79, R114 ;  /* 0x0000004f73797223 */ /* 0x000fe20000000072 */
[----:B------:R-:W-:Y:S01]  /*40a0*/  FFMA R72, R104, R72, R123 ;  /* 0x0000004868487223 */ /* 0x000fe2000000007b */
[----:B------:R-:W2:Y:S01]  /*40b0*/  LDS.128 R112, [R19.X4+UR4+0x430] ;  /* 0x0004300413707984 */ /* 0x000ea20008004c00 */
[----:B------:R-:W-:Y:S01]  /*40c0*/  FFMA R70, R106, R70, R69 ;  /* 0x000000466a467223 */ /* 0x000fe20000000045 */
[C---:B------:R-:W-:Y:S01]  /*40d0*/  FFMA R76, R104.reuse, R76, R203 ;  /* 0x0000004c684c7223 */ /* 0x040fe200000000cb */
[----:B------:R-:W-:Y:S01]  /*40e0*/  FFMA R73, R105, R73, R72 ;  /* 0x0000004969497223 */ /* 0x000fe20000000048 */
[----:B------:R-:W-:Y:S01]  /*40f0*/  FFMA R80, R104, R80, R127 ;  /* 0x0000005068507223 */ /* 0x000fe2000000007f */
[----:B------:R-:W-:Y:S01]  /*4100*/  FFMA R127, R107, R71, R70 ;  /* 0x000000476b7f7223 */ /* 0x000fe20000000046 */
[C---:B------:R-:W-:Y:S01]  /*4110*/  FFMA R77, R105.reuse, R77, R76 ;  /* 0x0000004d694d7223 */ /* 0x040fe2000000004c */
[----:B------:R-:W-:Y:S01]  /*4120*/  FFMA R74, R106, R74, R73 ;  /* 0x0000004a6a4a7223 */ /* 0x000fe20000000049 */
[----:B-1----:R-:W-:Y:S01]  /*4130*/  FFMA R68, R108, R92, R205 ;  /* 0x0000005c6c447223 */ /* 0x002fe200000000cd */
[----:B------:R-:W-:Y:S01]  /*4140*/  FFMA R81, R105, R81, R80 ;  /* 0x0000005169517223 */ /* 0x000fe20000000050 */
[----:B------:R-:W-:Y:S01]  /*4150*/  FFMA R78, R106, R78, R77 ;  /* 0x0000004e6a4e7223 */ /* 0x000fe2000000004d */
[----:B------:R-:W-:Y:S01]  /*4160*/  FFMA R123, R107, R75, R74 ;  /* 0x0000004b6b7b7223 */ /* 0x000fe2000000004a */
[----:B---3--:R-:W-:Y:S01]  /*4170*/  FFMA R70, R108, R84, R207 ;  /* 0x000000546c467223 */ /* 0x008fe200000000cf */
[----:B------:R-:W-:Y:S01]  /*4180*/  FFMA R77, R109, R93, R68 ;  /* 0x0000005d6d4d7223 */ /* 0x000fe20000000044 */
[----:B------:R-:W-:Y:S01]  /*4190*/  FFMA R82, R106, R82, R81 ;  /* 0x000000526a527223 */ /* 0x000fe20000000051 */
[----:B------:R-:W-:Y:S01]  /*41a0*/  FFMA R135, R107, R79, R78 ;  /* 0x0000004f6b877223 */ /* 0x000fe2000000004e */
[----:B----4-:R-:W-:Y:S01]  /*41b0*/  FFMA R72, R108, R88, R191 ;  /* 0x000000586c487223 */ /* 0x010fe200000000bf */
[C---:B------:R-:W-:Y:S01]  /*41c0*/  FFMA R75, R109.reuse, R85, R70 ;  /* 0x000000556d4b7223 */ /* 0x040fe20000000046 */
[C---:B------:R-:W-:Y:S01]  /*41d0*/  FFMA R74, R110.reuse, R94, R77 ;  /* 0x0000005e6e4a7223 */ /* 0x040fe2000000004d */
[----:B------:R-:W1:Y:S01]  /*41e0*/  LDS.128 R68, [R19.X4+UR4+0x630] ;  /* 0x0006300413447984 */ /* 0x000e620008004c00 */
[----:B------:R-:W-:Y:S01]  /*41f0*/  FFMA R73, R109, R89, R72 ;  /* 0x000000596d497223 */ /* 0x000fe20000000048 */
[C---:B------:R-:W-:Y:S01]  /*4200*/  FFMA R72, R110.reuse, R86, R75 ;  /* 0x000000566e487223 */ /* 0x040fe2000000004b */
[----:B------:R-:W-:Y:S01]  /*4210*/  FFMA R167, R111, R95, R74 ;  /* 0x0000005f6fa77223 */ /* 0x000fe2000000004a */
[----:B------:R-:W-:Y:S01]  /*4220*/  FFMA R125, R107, R83, R82 ;  /* 0x000000536b7d7223 */ /* 0x000fe20000000052 */
[----:B------:R-:W-:Y:S01]  /*4230*/  FFMA R76, R110, R90, R73 ;  /* 0x0000005a6e4c7223 */ /* 0x000fe20000000049 */
[C---:B------:R-:W-:Y:S01]  /*4240*/  FFMA R143, R111.reuse, R87, R72 ;  /* 0x000000576f8f7223 */ /* 0x040fe20000000048 */
[C---:B-----5:R-:W-:Y:S01]  /*4250*/  FFMA R74, R100.reuse, R88, R195 ;  /* 0x00000058644a7223 */ /* 0x060fe200000000c3 */
[C---:B------:R-:W-:Y:S01]  /*4260*/  FFMA R72, R100.reuse, R84, R211 ;  /* 0x0000005464487223 */ /* 0x040fe200000000d3 */
[----:B------:R-:W-:Y:S01]  /*4270*/  FFMA R173, R111, R91, R76 ;  /* 0x0000005b6fad7223 */ /* 0x000fe2000000004c */
        /* <DEDUP_REMOVED lines=16> */
[C---:B--2---:R-:W-:Y:S01]  /*4380*/  FFMA R78, R112.reuse, R88, R189 ;  /* 0x00000058704e7223 */ /* 0x044fe200000000bd */
[C---:B------:R-:W-:Y:S01]  /*4390*/  FFMA R80, R112.reuse, R96, R185 ;  /* 0x0000006070507223 */ /* 0x040fe200000000b9 */
[C---:B------:R-:W-:Y:S01]  /*43a0*/  FFMA R76, R112.reuse, R84, R193 ;  /* 0x00000054704c7223 */ /* 0x040fe200000000c1 */
[----:B------:R-:W-:Y:S01]  /*43b0*/  FFMA R112, R112, R92, R183 ;  /* 0x0000005c70707223 */ /* 0x000fe200000000b7 */
[----:B------:R-:W2:Y:S01]  /*43c0*/  LDS.128 R100, [R19.X4+UR4+0x4230] ;  /* 0x0042300413647984 */ /* 0x000ea20008004c00 */
[C---:B------:R-:W-:Y:S01]  /*43d0*/  FFMA R77, R113.reuse, R89, R78 ;  /* 0x00000059714d7223 */ /* 0x040fe2000000004e */
[C---:B------:R-:W-:Y:S01]  /*43e0*/  FFMA R79, R113.reuse, R97, R80 ;  /* 0x00000061714f7223 */ /* 0x040fe20000000050 */
[C---:B------:R-:W-:Y:S01]  /*43f0*/  FFMA R81, R113.reuse, R85, R76 ;  /* 0x0000005571517223 */ /* 0x040fe2000000004c */
[----:B------:R-:W-:Y:S01]  /*4400*/  FFMA R113, R113, R93, R112 ;  /* 0x0000005d71717223 */ /* 0x000fe20000000070 */
[C---:B------:R-:W-:Y:S01]  /*4410*/  FFMA R80, R114.reuse, R90, R77 ;  /* 0x0000005a72507223 */ /* 0x040fe2000000004d */
[C---:B------:R-:W-:Y:S01]  /*4420*/  FFMA R78, R114.reuse, R98, R79 ;  /* 0x00000062724e7223 */ /* 0x040fe2000000004f */
[----:B------:R-:W-:Y:S01]  /*4430*/  LDS.128 R104, [R19.X4+UR4+0x4630] ;  /* 0x0046300413687984 */ /* 0x000fe20008004c00 */
[C---:B------:R-:W-:Y:S01]  /*4440*/  FFMA R76, R114.reuse, R94, R113 ;  /* 0x0000005e724c7223 */ /* 0x040fe20000000071 */
[----:B------:R-:W-:Y:S01]  /*4450*/  FFMA R114, R114, R86, R81 ;  /* 0x0000005672727223 */ /* 0x000fe20000000051 */
[C---:B------:R-:W-:Y:S01]  /*4460*/  FFMA R183, R115.reuse, R99, R78 ;  /* 0x0000006373b77223 */ /* 0x040fe2000000004e */
[C---:B------:R-:W-:Y:S01]  /*4470*/  FFMA R189, R115.reuse, R91, R80 ;  /* 0x0000005b73bd7223 */ /* 0x040fe20000000050 */
[C---:B------:R-:W-:Y:S01]  /*4480*/  FFMA R185, R115.reuse, R95, R76 ;  /* 0x0000005f73b97223 */ /* 0x040fe2000000004c */
[C---:B-1----:R-:W-:Y:S01]  /*4490*/  FFMA R76, R68.reuse, R84, R177 ;  /* 0x00000054444c7223 */ /* 0x042fe200000000b1 */
        /* <DEDUP_REMOVED lines=31> */
[C---:B--2---:R-:W-:Y:S01]  /*4690*/  FFMA R70, R100.reuse, R92, R171 ;  /* 0x0000005c64467223 */ /* 0x044fe200000000ab */
[C---:B------:R-:W-:Y:S01]  /*46a0*/  FFMA R72, R100.reuse, R88, R139 ;  /* 0x0000005864487223 */ /* 0x040fe2000000008b */
[----:B------:R-:W-:Y:S01]  /*46b0*/  FFMA R179, R75, R95, R68 ;  /* 0x0000005f4bb37223 */ /* 0x000fe20000000044 */
[----:B------:R-:W-:Y:S01]  /*46c0*/  FFMA R68, R100, R84, R131 ;  /* 0x0000005464447223 */ /* 0x000fe20000000083 */
[----:B------:R-:W-:Y:S01]  /*46d0*/  FFMA R110, R110, R98, R109 ;  /* 0x000000626e6e7223 */ /* 0x000fe2000000006d */
[----:B------:R-:W-:Y:S01]  /*46e0*/  FFMA R100, R100, R96, R165 ;  /* 0x0000006064647223 */ /* 0x000fe200000000a5 */
[C---:B------:R-:W-:Y:S01]  /*46f0*/  FFMA R71, R101.reuse, R93, R70 ;  /* 0x0000005d65477223 */ /* 0x040fe20000000046 */
[C---:B------:R-:W-:Y:S01]  /*4700*/  FFMA R69, R101.reuse, R89, R72 ;  /* 0x0000005965457223 */ /* 0x040fe20000000048 */
[----:B------:R-:W-:Y:S01]  /*4710*/  FFMA R74, R74, R86, R73 ;  /* 0x000000564a4a7223 */ /* 0x000fe20000000049 */
[C---:B------:R-:W-:Y:S01]  /*4720*/  FFMA R73, R101.reuse, R85, R68 ;  /* 0x0000005565497223 */ /* 0x040fe20000000044 */
[----:B------:R-:W-:Y:S01]  /*4730*/  FFMA R101, R101, R97, R100 ;  /* 0x0000006165657223 */ /* 0x000fe20000000064 */
[----:B------:R-:W-:Y:S01]  /*4740*/  FFMA R191, R111, R99, R110 ;  /* 0x000000636fbf7223 */ /* 0x000fe2000000006e */
[C---:B------:R-:W-:Y:S01]  /*4750*/  FFMA R100, R102.reuse, R94, R71 ;  /* 0x0000005e66647223 */ /* 0x040fe20000000047 */
[C---:B------:R-:W-:Y:S01]  /*4760*/  FFMA R118, R102.reuse, R90, R69 ;  /* 0x0000005a66767223 */ /* 0x040fe20000000045 */
[----:B------:R-:W-:Y:S01]  /*4770*/  LDS.128 R108, [R19.X4+UR4+0x40] ;  /* 0x00004004136c7984 */ /* 0x000fe20008004c00 */
[C---:B------:R-:W-:Y:S01]  /*4780*/  FFMA R116, R102.reuse, R86, R73 ;  /* 0x0000005666747223 */ /* 0x040fe20000000049 */
[----:B------:R-:W-:Y:S01]  /*4790*/  FFMA R199, R75, R87, R74 ;  /* 0x000000574bc77223 */ /* 0x000fe2000000004a */
[----:B------:R-:W-:Y:S01]  /*47a0*/  FFMA R102, R102, R98, R101 ;  /* 0x0000006266667223 */ /* 0x000fe20000000065 */
[----:B------:R-:W2:Y:S01]  /*47b0*/  LDS.128 R68, [R21+0x40] ;  /* 0x0000400015447984 */ /* 0x000ea20000000c00 */
[C---:B------:R-:W-:Y:S01]  /*47c0*/  FFMA R165, R103.reuse, R95, R100 ;  /* 0x0000005f67a57223 */ /* 0x040fe20000000064 */
[C---:B-1----:R-:W-:Y:S01]  /*47d0*/  FFMA R100, R112.reuse, R92, R121 ;  /* 0x0000005c70647223 */ /* 0x042fe20000000079 */
[C---:B------:R-:W-:Y:S01]  /*47e0*/  FFMA R139, R103.reuse, R99, R102 ;  /* 0x00000063678b7223 */ /* 0x040fe20000000066 */
[----:B------:R-:W1:Y:S01]  /*47f0*/  LDS.128 R76, [R21+0x240] ;  /* 0x00024000154c7984 */ /* 0x000e620000000c00 */
[C---:B------:R-:W-:Y:S01]  /*4800*/  FFMA R102, R112.reuse, R96, R23 ;  /* 0x0000006070667223 */ /* 0x040fe20000000017 */
[C---:B------:R-:W-:Y:S01]  /*4810*/  FFMA R141, R103.reuse, R87, R116 ;  /* 0x00000057678d7223 */ /* 0x040fe20000000074 */
[C---:B------:R-:W-:Y:S01]  /*4820*/  FFMA R116, R112.reuse, R88, R119 ;  /* 0x0000005870747223 */ /* 0x040fe20000000077 */
[----:B------:R-:W3:Y:S01]  /*4830*/  LDS.128 R72, [R21+0x440] ;  /* 0x0004400015487984 */ /* 0x000ee20000000c00 */
[----:B------:R-:W-:Y:S01]  /*4840*/  FFMA R131, R103, R91, R118 ;  /* 0x0000005b67837223 */ /* 0x000fe20000000076 */
[C---:B------:R-:W-:Y:S01]  /*4850*/  FFMA R23, R113.reuse, R97, R102 ;  /* 0x0000006171177223 */ /* 0x040fe20000000066 */
[C---:B------:R-:W-:Y:S01]  /*4860*/  FFMA R119, R113.reuse, R93, R100 ;  /* 0x0000005d71777223 */ /* 0x040fe20000000064 */
[----:B------:R-:W4:Y:S01]  /*4870*/  LDS.128 R80, [R21+0x640] ;  /* 0x0006400015507984 */ /* 0x000f220000000c00 */
[----:B------:R-:W-:Y:S01]  /*4880*/  FFMA R112, R112, R84, R117 ;  /* 0x0000005470707223 */ /* 0x000fe20000000075 */
[C---:B------:R-:W-:Y:S01]  /*4890*/  FFMA R117, R113.reuse, R89, R116 ;  /* 0x0000005971757223 */ /* 0x040fe20000000074 */
[C---:B------:R-:W-:Y:S01]  /*48a0*/  FFMA R118, R114.reuse, R98, R23 ;  /* 0x0000006272767223 */ /* 0x040fe20000000017 */
[----:B------:R-:W5:Y:S01]  /*48b0*/  LDS.128 R100, [R19.X4+UR4+0x240] ;  /* 0x0002400413647984 */ /* 0x000f620008004c00 */
[-C--:B------:R-:W-:Y:S01]  /*48c0*/  FFMA R113, R113, R85.reuse, R112 ;  /* 0x0000005571717223 */ /* 0x080fe20000000070 */
[----:B------:R-:W-:Y:S01]  /*48d0*/  FFMA R116, R114, R90, R117 ;  /* 0x0000005a72747223 */ /* 0x000fe20000000075 */
[C---:B------:R-:W-:Y:S01]  /*48e0*/  FFMA R84, R104.reuse, R84, R127 ;  /* 0x0000005468547223 */ /* 0x040fe2000000007f */
[----:B------:R-:W-:Y:S01]  /*48f0*/  FFMA R88, R104, R88, R123 ;  /* 0x0000005868587223 */ /* 0x000fe2000000007b */
[C---:B------:R-:W-:Y:S01]  /*4900*/  FFMA R112, R114.reuse, R86, R113 ;  /* 0x0000005672707223 */ /* 0x040fe20000000071 */
[----:B------:R-:W-:Y:S01]  /*4910*/  FFMA R114, R114, R94, R119 ;  /* 0x0000005e72727223 */ /* 0x000fe20000000077 */
[----:B------:R-:W-:Y:S01]  /*4920*/  FFMA R85, R105, R85, R84 ;  /* 0x0000005569557223 */ /* 0x000fe20000000054 */
[C---:B------:R-:W-:Y:S01]  /*4930*/  FFMA R117, R115.reuse, R91, R116 ;  /* 0x0000005b73757223 */ /* 0x040fe20000000074 */
[C---:B------:R-:W-:Y:S01]  /*4940*/  FFMA R119, R115.reuse, R99, R118 ;  /* 0x0000006373777223 */ /* 0x040fe20000000076 */
[C---:B------:R-:W-:Y:S01]  /*4950*/  FFMA R23, R115.reuse, R87, R112 ;  /* 0x0000005773177223 */ /* 0x040fe20000000070 */
[----:B------:R-:W-:Y:S01]  /*4960*/  FFMA R121, R115, R95, R114 ;  /* 0x0000005f73797223 */ /* 0x000fe20000000072 */
[----:B------:R-:W-:Y:S01]  /*4970*/  FFMA R86, R106, R86, R85 ;  /* 0x000000566a567223 */ /* 0x000fe20000000055 */
[----:B------:R-:W5:Y:S01]  /*4980*/  LDS.128 R112, [R19.X4+UR4+0x440] ;  /* 0x0004400413707984 */ /* 0x000f620008004c00 */
[C---:B------:R-:W-:Y:S01]  /*4990*/  FFMA R92, R104.reuse, R92, R135 ;  /* 0x0000005c685c7223 */ /* 0x040fe20000000087 */
[----:B------:R-:W-:Y:S01]  /*49a0*/  FFMA R89, R105, R89, R88 ;  /* 0x0000005969597223 */ /* 0x000fe20000000058 */
[----:B------:R-:W-:Y:S01]  /*49b0*/  FFMA R127, R107, R87, R86 ;  /* 0x000000576b7f7223 */ /* 0x000fe20000000056 */
[----:B------:R-:W-:Y:S01]  /*49c0*/  FFMA R96, R104, R96, R125 ;  /* 0x0000006068607223 */ /* 0x000fe2000000007d */
[----:B------:R-:W-:Y:S01]  /*49d0*/  FFMA R93, R105, R93, R92 ;  /* 0x0000005d695d7223 */ /* 0x000fe2000000005c */
[----:B------:R-:W-:-:S02]  /*49e0*/  FFMA R90, R106, R90, R89 ;  /* 0x0000005a6a5a7223 */ /* 0x000fc40000000059 */
[----:B------:R-:W-:Y:S01]  /*49f0*/  FFMA R97, R105, R97, R96 ;  /* 0x0000006169617223 */ /* 0x000fe20000000060 */
[----:B------:R-:W-:Y:S01]  /*4a00*/  FFMA R94, R106, R94, R93 ;  /* 0x0000005e6a5e7223 */ /* 0x000fe2000000005d */
[C---:B------:R-:W-:Y:S01]  /*4a10*/  FFMA R123, R107.reuse, R91, R90 ;  /* 0x0000005b6b7b7223 */ /* 0x040fe2000000005a */
[----:B--2---:R-:W-:Y:S01]  /*4a20*/  FFMA R86, R108, R68, R143 ;  /* 0x000000446c567223 */ /* 0x004fe2000000008f */
[----:B------:R-:W-:Y:S01]  /*4a30*/  FFMA R98, R106, R98, R97 ;  /* 0x000000626a627223 */ /* 0x000fe20000000061 */
[----:B------:R-:W-:Y:S01]  /*4a40*/  FFMA R135, R107, R95, R94 ;  /* 0x0000005f6b877223 */ /* 0x000fe2000000005e */
[C---:B-1----:R-:W-:Y:S01]  /*4a50*/  FFMA R84, R108.reuse, R76, R167 ;  /* 0x0000004c6c547223 */ /* 0x042fe200000000a7 */
[----:B------:R-:W-:Y:S01]  /*4a60*/  FFMA R91, R109, R69, R86 ;  /* 0x000000456d5b7223 */ /* 0x000fe20000000056 */
[----:B------:R-:W-:Y:S01]  /*4a70*/  FFMA R125, R107, R99, R98 ;  /* 0x000000636b7d7223 */ /* 0x000fe20000000062 */
[----:B---3--:R-:W-:Y:S01]  /*4a80*/  FFMA R88, R108, R72, R173 ;  /* 0x000000486c587223 */ /* 0x008fe200000000ad */
[C---:B------:R-:W-:Y:S01]  /*4a90*/  FFMA R93, R109.reuse, R77, R84 ;  /* 0x0000004d6d5d7223 */ /* 0x040fe20000000054 */
[C---:B------:R-:W-:Y:S01]  /*4aa0*/  FFMA R90, R110.reuse, R70, R91 ;  /* 0x000000466e5a7223 */ /* 0x040fe2000000005b */
[----:B------:R-:W1:Y:S01]  /*4ab0*/  LDS.128 R84, [R19.X4+UR4+0x640] ;  /* 0x0006400413547984 */ /* 0x000e620008004c00 */
[----:B------:R-:W-:Y:S01]  /*4ac0*/  FFMA R89, R109, R73, R88 ;  /* 0x000000496d597223 */ /* 0x000fe20000000058 */
[----:B------:R-:W-:Y:S01]  /*4ad0*/  FFMA R88, R110, R78, R93 ;  /* 0x0000004e6e587223 */ /* 0x000fe2000000005d */
[C---:B------:R-:W-:Y:S01]  /*4ae0*/  FFMA R167, R111.reuse, R71, R90 ;  /* 0x000000476fa77223 */ /* 0x040fe2000000005a */
[----:B----4-:R-:W-:Y:S01]  /*4af0*/  FFMA R108, R108, R80, R191 ;  /* 0x000000506c6c7223 */ /* 0x010fe200000000bf */
        /* <DEDUP_REMOVED lines=52> */
[C---:B--2---:R-:W-:Y:S01]  /*4e40*/  FFMA R92, R88.reuse, R72, R129 ;  /* 0x00000048585c7223 */ /* 0x044fe20000000081 */
        /* <DEDUP_REMOVED lines=16> */
[C---:B---3--:R-:W-:Y:S01]  /*4f50*/  FFMA R86, R100.reuse, R76, R165 ;  /* 0x0000004c64567223 */ /* 0x048fe200000000a5 */
[----:B------:R-:W-:Y:S01]  /*4f60*/  FFMA R88, R100, R72, R131 ;  /* 0x0000004864587223 */ /* 0x000fe20000000083 */
[----:B------:R-:W-:Y:S01]  /*4f70*/  FFMA R197, R91, R71, R84 ;  /* 0x000000475bc57223 */ /* 0x000fe20000000054 */
[----:B------:R-:W-:Y:S01]  /*4f80*/  FFMA R110, R110, R82, R109 ;  /* 0x000000526e6e7223 */ /* 0x000fe2000000006d */
[C---:B------:R-:W-:Y:S01]  /*4f90*/  FFMA R84, R100.reuse, R68, R141 ;  /* 0x0000004464547223 */ /* 0x040fe2000000008d */
[C---:B------:R-:W-:Y:S01]  /*4fa0*/  FFMA R87, R101.reuse, R77, R86 ;  /* 0x0000004d65577223 */ /* 0x040fe20000000056 */
[C---:B------:R-:W-:Y:S01]  /*4fb0*/  FFMA R85, R101.reuse, R73, R88 ;  /* 0x0000004965557223 */ /* 0x040fe20000000058 */
[----:B------:R-:W-:Y:S01]  /*4fc0*/  FFMA R100, R100, R80, R139 ;  /* 0x0000005064647223 */ /* 0x000fe2000000008b */
[-C--:B------:R-:W-:Y:S01]  /*4fd0*/  FFMA R90, R90, R78.reuse, R89 ;  /* 0x0000004e5a5a7223 */ /* 0x080fe20000000059 */
[----:B------:R-:W-:Y:S01]  /*4fe0*/  FFMA R89, R101, R69, R84 ;  /* 0x0000004565597223 */ /* 0x000fe20000000054 */
        /* <DEDUP_REMOVED lines=8> */
[----:B------:R-:W3:Y:S01]  /*5070*/  LDS.128 R84, [R21+0x250] ;  /* 0x0002500015547984 */ /* 0x000ee20000000c00 */
[C---:B------:R-:W-:Y:S01]  /*5080*/  FFMA R165, R103.reuse, R71, R100 ;  /* 0x0000004767a57223 */ /* 0x040fe20000000064 */
[C---:B-1----:R-:W-:Y:S01]  /*5090*/  FFMA R100, R112.reuse, R76, R121 ;  /* 0x0000004c70647223 */ /* 0x042fe20000000079 */
[C---:B------:R-:W-:Y:S01]  /*50a0*/  FFMA R131, R103.reuse, R83, R102 ;  /* 0x0000005367837223 */ /* 0x040fe20000000066 */
[----:B------:R-:W1:Y:S01]  /*50b0*/  LDS.128 R92, [R21+0x50] ;  /* 0x00005000155c7984 */ /* 0x000e620000000c00 */
[C---:B------:R-:W-:Y:S01]  /*50c0*/  FFMA R102, R112.reuse, R80, R119 ;  /* 0x0000005070667223 */ /* 0x040fe20000000077 */
[C---:B------:R-:W-:Y:S01]  /*50d0*/  FFMA R139, R103.reuse, R79, R116 ;  /* 0x0000004f678b7223 */ /* 0x040fe20000000074 */
[C---:B------:R-:W-:Y:S01]  /*50e0*/  FFMA R116, R112.reuse, R72, R117 ;  /* 0x0000004870747223 */ /* 0x040fe20000000075 */
[----:B------:R-:W4:Y:S01]  /*50f0*/  LDS.128 R88, [R21+0x450] ;  /* 0x0004500015587984 */ /* 0x000f220000000c00 */
[----:B------:R-:W-:Y:S01]  /*5100*/  FFMA R112, R112, R68, R23 ;  /* 0x0000004470707223 */ /* 0x000fe20000000017 */
[----:B------:R-:W-:Y:S01]  /*5110*/  FFMA R141, R103, R75, R118 ;  /* 0x0000004b678d7223 */ /* 0x000fe20000000076 */
[C---:B------:R-:W-:Y:S01]  /*5120*/  FFMA R23, R113.reuse, R81, R102 ;  /* 0x0000005171177223 */ /* 0x040fe20000000066 */
[C---:B------:R-:W-:Y:S01]  /*5130*/  FFMA R119, R113.reuse, R77, R100 ;  /* 0x0000004d71777223 */ /* 0x040fe20000000064 */
[----:B------:R-:W-:Y:S01]  /*5140*/  LDS.128 R96, [R21+0x650] ;  /* 0x0006500015607984 */ /* 0x000fe20000000c00 */
[C---:B------:R-:W-:Y:S01]  /*5150*/  FFMA R117, R113.reuse, R73, R116 ;  /* 0x0000004971757223 */ /* 0x040fe20000000074 */
[----:B------:R-:W-:Y:S01]  /*5160*/  FFMA R113, R113, R69, R112 ;  /* 0x0000004571717223 */ /* 0x000fe20000000070 */
[C---:B------:R-:W-:Y:S01]  /*5170*/  FFMA R118, R114.reuse, R82, R23 ;  /* 0x0000005272767223 */ /* 0x040fe20000000017 */
[----:B------:R-:W5:Y:S01]  /*5180*/  LDS.128 R100, [R19.X4+UR4+0x250] ;  /* 0x0002500413647984 */ /* 0x000f620008004c00 */
[C---:B------:R-:W-:Y:S01]  /*5190*/  FFMA R116, R114.reuse, R74, R117 ;  /* 0x0000004a72747223 */ /* 0x040fe20000000075 */
[C---:B------:R-:W-:Y:S01]  /*51a0*/  FFMA R112, R114.reuse, R78, R119 ;  /* 0x0000004e72707223 */ /* 0x040fe20000000077 */
[----:B------:R-:W-:Y:S01]  /*51b0*/  FFMA R114, R114, R70, R113 ;  /* 0x0000004672727223 */ /* 0x000fe20000000071 */
[C---:B--2---:R-:W-:Y:S01]  /*51c0*/  FFMA R68, R104.reuse, R68, R127 ;  /* 0x0000004468447223 */ /* 0x044fe2000000007f */
        /* <DEDUP_REMOVED lines=8> */
[----:B------:R-:W-:Y:S01]  /*5250*/  FFMA R70, R106, R70, R69 ;  /* 0x000000466a467223 */ /* 0x000fe20000000045 */
[C---:B------:R-:W-:Y:S01]  /*5260*/  FFMA R73, R105.reuse, R73, R72 ;  /* 0x0000004969497223 */ /* 0x040fe20000000048 */
[----:B------:R-:W-:Y:S01]  /*5270*/  FFMA R80, R104, R80, R125 ;  /* 0x0000005068507223 */ /* 0x000fe2000000007d */
[----:B------:R-:W-:Y:S01]  /*5280*/  FFMA R77, R105, R77, R76 ;  /* 0x0000004d694d7223 */ /* 0x000fe2000000004c */
[----:B------:R-:W-:Y:S01]  /*5290*/  FFMA R135, R107, R71, R70 ;  /* 0x000000476b877223 */ /* 0x000fe20000000046 */
[C---:B------:R-:W-:Y:S01]  /*52a0*/  FFMA R74, R106.reuse, R74, R73 ;  /* 0x0000004a6a4a7223 */ /* 0x040fe20000000049 */
[----:B------:R-:W-:Y:S01]  /*52b0*/  FFMA R81, R105, R81, R80 ;  /* 0x0000005169517223 */ /* 0x000fe20000000050 */
[----:B------:R-:W-:-:S02]  /*52c0*/  FFMA R78, R106, R78, R77 ;  /* 0x0000004e6a4e7223 */ /* 0x000fc4000000004d */
[C---:B------:R-:W-:Y:S01]  /*52d0*/  FFMA R123, R107.reuse, R75, R74 ;  /* 0x0000004b6b7b7223 */ /* 0x040fe2000000004a */
[----:B---3--:R-:W-:Y:S01]  /*52e0*/  FFMA R70, R108, R84, R143 ;  /* 0x000000546c467223 */ /* 0x008fe2000000008f */
[----:B------:R-:W-:Y:S01]  /*52f0*/  FFMA R82, R106, R82, R81 ;  /* 0x000000526a527223 */ /* 0x000fe20000000051 */
[----:B------:R-:W-:Y:S01]  /*5300*/  FFMA R127, R107, R79, R78 ;  /* 0x0000004f6b7f7223 */ /* 0x000fe2000000004e */
[C---:B-1----:R-:W-:Y:S01]  /*5310*/  FFMA R68, R108.reuse, R92, R167 ;  /* 0x0000005c6c447223 */ /* 0x042fe200000000a7 */
[----:B------:R-:W-:Y:S01]  /*5320*/  FFMA R75, R109, R85, R70 ;  /* 0x000000556d4b7223 */ /* 0x000fe20000000046 */
[----:B------:R-:W-:Y:S01]  /*5330*/  FFMA R125, R107, R83, R82 ;  /* 0x000000536b7d7223 */ /* 0x000fe20000000052 */
[----:B----4-:R-:W-:Y:S01]  /*5340*/  FFMA R72, R108, R88, R171 ;  /* 0x000000586c487223 */ /* 0x010fe200000000ab */
[C---:B------:R-:W-:Y:S01]  /*5350*/  FFMA R77, R109.reuse, R93, R68 ;  /* 0x0000005d6d4d7223 */ /* 0x040fe20000000044 */
[----:B------:R-:W-:Y:S02]  /*5360*/  LDS.128 R104, [R19.X4+UR4+0x4650] ;  /* 0x0046500413687984 */ /* 0x000fe40008004c00 */
[----:B------:R-:W-:Y:S01]  /*5370*/  FFMA R73, R109, R89, R72 ;  /* 0x000000596d497223 */ /* 0x000fe20000000048 */
[C---:B------:R-:W-:Y:S01]  /*5380*/  FFMA R72, R110.reuse, R86, R75 ;  /* 0x000000566e487223 */ /* 0x040fe2000000004b */
[----:B------:R-:W1:Y:S01]  /*5390*/  LDS.128 R68, [R19.X4+UR4+0x650] ;  /* 0x0006500413447984 */ /* 0x000e620008004c00 */
[C---:B------:R-:W-:Y:S01]  /*53a0*/  FFMA R74, R110.reuse, R94, R77 ;  /* 0x0000005e6e4a7223 */ /* 0x040fe2000000004d */
[----:B------:R-:W-:Y:S01]  /*53b0*/  FFMA R76, R110, R90, R73 ;  /* 0x0000005a6e4c7223 */ /* 0x000fe20000000049 */
[C---:B------:R-:W-:Y:S01]  /*53c0*/  FFMA R203, R111.reuse, R87, R72 ;  /* 0x000000576fcb7223 */ /* 0x040fe20000000048 */
[C---:B-----5:R-:W-:Y:S01]  /*53d0*/  FFMA R72, R100.reuse, R84, R195 ;  /* 0x0000005464487223 */ /* 0x060fe200000000c3 */
        /* <DEDUP_REMOVED lines=102> */
[----:B------:R-:W4:Y:S01]  /*5a40*/  LDS.128 R100, [R19.X4+UR4+0x260] ;  /* 0x0002600413647984 */ /* 0x000f220008004c00 */
        /* <DEDUP_REMOVED lines=10> */
[----:B------:R-:W5:Y:S01]  /*5af0*/  LDS.128 R112, [R19.X4+UR4+0x460] ;  /* 0x0004600413707984 */ /* 0x000f620008004c00 */
        /* <DEDUP_REMOVED lines=25> */
[C---:B----4-:R-:W-:Y:S01]  /*5c90*/  FFMA R88, R100.reuse, R68, R195 ;  /* 0x0000004464587223 */ /* 0x050fe200000000c3 */
        /* <DEDUP_REMOVED lines=19> */
[C---:B-----5:R-:W-:Y:S01]  /*5dd0*/  FFMA R94, R112.reuse, R72, R189 ;  /* 0x00000048705e7223 */ /* 0x060fe200000000bd */
        /* <DEDUP_REMOVED lines=59> */
[----:B------:R-:W-:Y:S01]  /*6190*/  FFMA R143, R91, R71, R90 ;  /* 0x000000475b8f7223 */ /* 0x000fe2000000005a */
[C---:B------:R-:W-:Y:S01]  /*61a0*/  FFMA R100, R102.reuse, R78, R87 ;  /* 0x0000004e66647223 */ /* 0x040fe20000000057 */
[C---:B------:R-:W-:Y:S01]  /*61b0*/  FFMA R116, R102.reuse, R70, R89 ;  /* 0x0000004666747223 */ /* 0x040fe20000000059 */
[C---:B------:R-:W-:Y:S01]  /*61c0*/  FFMA R118, R102.reuse, R74, R85 ;  /* 0x0000004a66767223 */ /* 0x040fe20000000055 */
[----:B------:R-:W-:Y:S01]  /*61d0*/  LDS.128 R108, [R19.X4+UR4+0x70] ;  /* 0x00007004136c7984 */ /* 0x000fe20008004c00 */
[----:B------:R-:W-:Y:S01]  /*61e0*/  FFMA R102, R102, R82, R101 ;  /* 0x0000005266667223 */ /* 0x000fe20000000065 */
[C---:B------:R-:W-:Y:S01]  /*61f0*/  FFMA R141, R103.reuse, R79, R100 ;  /* 0x0000004f678d7223 */ /* 0x040fe20000000064 */
[C---:B-1----:R-:W-:Y:S01]  /*6200*/  FFMA R100, R112.reuse, R76, R121 ;  /* 0x0000004c70647223 */ /* 0x042fe20000000079 */
[----:B------:R-:W1:Y:S01]  /*6210*/  LDS.128 R84, [R21+0x270] ;  /* 0x0002700015547984 */ /* 0x000e620000000c00 */
[C---:B------:R-:W-:Y:S01]  /*6220*/  FFMA R131, R103.reuse, R83, R102 ;  /* 0x0000005367837223 */ /* 0x040fe20000000066 */
[C---:B------:R-:W-:Y:S01]  /*6230*/  FFMA R102, R112.reuse, R80, R117 ;  /* 0x0000005070667223 */ /* 0x040fe20000000075 */
[C---:B------:R-:W-:Y:S01]  /*6240*/  FFMA R139, R103.reuse, R71, R116 ;  /* 0x00000047678b7223 */ /* 0x040fe20000000074 */
[----:B------:R-:W2:Y:S01]  /*6250*/  LDS.128 R88, [R21+0x70] ;  /* 0x0000700015587984 */ /* 0x000ea20000000c00 */
[C---:B------:R-:W-:Y:S01]  /*6260*/  FFMA R116, R112.reuse, R72, R119 ;  /* 0x0000004870747223 */ /* 0x040fe20000000077 */
[----:B------:R-:W-:Y:S01]  /*6270*/  FFMA R112, R112, R68, R23 ;  /* 0x0000004470707223 */ /* 0x000fe20000000017 */
[----:B------:R-:W-:Y:S01]  /*6280*/  FFMA R129, R103, R75, R118 ;  /* 0x0000004b67817223 */ /* 0x000fe20000000076 */
[----:B------:R-:W3:Y:S01]  /*6290*/  LDS.128 R92, [R21+0x470] ;  /* 0x00047000155c7984 */ /* 0x000ee20000000c00 */
[C---:B------:R-:W-:Y:S01]  /*62a0*/  FFMA R23, R113.reuse, R81, R102 ;  /* 0x0000005171177223 */ /* 0x040fe20000000066 */
[C---:B------:R-:W-:Y:S01]  /*62b0*/  FFMA R119, R113.reuse, R77, R100 ;  /* 0x0000004d71777223 */ /* 0x040fe20000000064 */
[C---:B------:R-:W-:Y:S01]  /*62c0*/  FFMA R117, R113.reuse, R73, R116 ;  /* 0x0000004971757223 */ /* 0x040fe20000000074 */
[----:B------:R-:W4:Y:S01]  /*62d0*/  LDS.128 R100, [R19.X4+UR4+0x270] ;  /* 0x0002700413647984 */ /* 0x000f220008004c00 */
[----:B------:R-:W-:Y:S01]  /*62e0*/  FFMA R113, R113, R69, R112 ;  /* 0x0000004571717223 */ /* 0x000fe20000000070 */
[C---:B------:R-:W-:Y:S01]  /*62f0*/  FFMA R118, R114.reuse, R82, R23 ;  /* 0x0000005272767223 */ /* 0x040fe20000000017 */
[C---:B------:R-:W-:Y:S01]  /*6300*/  FFMA R116, R114.reuse, R74, R117 ;  /* 0x0000004a72747223 */ /* 0x040fe20000000075 */
[----:B------:R-:W5:Y:S01]  /*6310*/  LDS.128 R96, [R21+0x670] ;  /* 0x0006700015607984 */ /* 0x000f620000000c00 */
        /* <DEDUP_REMOVED lines=20> */
[----:B------:R-:W-:Y:S01]  /*6460*/  FFMA R82, R106, R82, R81 ;  /* 0x000000526a527223 */ /* 0x000fe20000000051 */
[C---:B------:R-:W-:Y:S01]  /*6470*/  FFMA R135, R107.reuse, R79, R78 ;  /* 0x0000004f6b877223 */ /* 0x040fe2000000004e */
[C---:B-1----:R-:W-:Y:S02]  /*6480*/  FFMA R70, R108.reuse, R84, R177 ;  /* 0x000000546c467223 */ /* 0x042fe400000000b1 */
[----:B------:R-:W-:Y:S01]  /*6490*/  FFMA R125, R107, R83, R82 ;  /* 0x000000536b7d7223 */ /* 0x000fe20000000052 */
[C---:B--2---:R-:W-:Y:S01]  /*64a0*/  FFMA R68, R108.reuse, R88, R197 ;  /* 0x000000586c447223 */ /* 0x044fe200000000c5 */
[C---:B------:R-:W-:Y:S01]  /*64b0*/  FFMA R75, R109.reuse, R85, R70 ;  /* 0x000000556d4b7223 */ /* 0x040fe20000000046 */
[----:B------:R-:W-:Y:S01]  /*64c0*/  LDS.128 R104, [R19.X4+UR4+0x4670] ;  /* 0x0046700413687984 */ /* 0x000fe20008004c00 */
[----:B---3--:R-:W-:Y:S01]  /*64d0*/  FFMA R72, R108, R92, R165 ;  /* 0x0000005c6c487223 */ /* 0x008fe200000000a5 */
[----:B------:R-:W-:-:S02]  /*64e0*/  FFMA R77, R109, R89, R68 ;  /* 0x000000596d4d7223 */ /* 0x000fc40000000044 */
[----:B------:R-:W1:Y:S01]  /*64f0*/  LDS.128 R68, [R19.X4+UR4+0x670] ;  /* 0x0006700413447984 */ /* 0x000e620008004c00 */
[----:B------:R-:W-:Y:S01]  /*6500*/  FFMA R73, R109, R93, R72 ;  /* 0x0000005d6d497223 */ /* 0x000fe20000000048 */
[C---:B------:R-:W-:Y:S01]  /*6510*/  FFMA R72, R110.reuse, R86, R75 ;  /* 0x000000566e487223 */ /* 0x040fe2000000004b */
[C---:B------:R-:W-:Y:S02]  /*6520*/  FFMA R74, R110.reuse, R90, R77 ;  /* 0x0000005a6e4a7223 */ /* 0x040fe4000000004d */
[----:B------:R-:W-:Y:S01]  /*6530*/  FFMA R76, R110, R94, R73 ;  /* 0x0000005e6e4c7223 */ /* 0x000fe20000000049 */
[-C--:B------:R-:W-:Y:S01]  /*6540*/  FFMA R201, R87, R111.reuse, R72 ;  /* 0x0000006f57c97223 */ /* 0x080fe20000000048 */
[-C--:B------:R-:W-:Y:S01]  /*6550*/  FFMA R199, R91, R111.reuse, R74 ;  /* 0x0000006f5bc77223 */ /* 0x080fe2000000004a */
[C---:B----4-:R-:W-:Y:S01]  /*6560*/  FFMA R74, R100.reuse, R92, R187 ;  /* 0x0000005c644a7223 */ /* 0x050fe200000000bb */
[C---:B------:R-:W-:Y:S01]  /*6570*/  FFMA R72, R100.reuse, R84, R195 ;  /* 0x0000005464487223 */ /* 0x040fe200000000c3 */
[----:B------:R-:W-:Y:S01]  /*6580*/  FFMA R197, R95, R111, R76 ;  /* 0x0000006f5fc57223 */ /* 0x000fe2000000004c */
[C---:B-----5:R-:W-:Y:S01]  /*6590*/  FFMA R76, R100.reuse, R96, R191 ;  /* 0x00000060644c7223 */ /* 0x060fe200000000bf */
        /* <DEDUP_REMOVED lines=11> */
[-C--:B------:R-:W-:Y:S01]  /*6650*/  FFMA R179, R95, R103.reuse, R78 ;  /* 0x000000675fb37223 */ /* 0x080fe2000000004e */
[-C--:B------:R-:W-:Y:S01]  /*6660*/  FFMA R177, R99, R103.reuse, R80 ;  /* 0x0000006763b17223 */ /* 0x080fe20000000050 */
[-C--:B------:R-:W-:Y:S01]  /*6670*/  FFMA R165, R91, R103.reuse, R76 ;  /* 0x000000675ba57223 */ /* 0x080fe2000000004c */
        /* <DEDUP_REMOVED lines=15> */
[-C--:B------:R-:W-:Y:S01]  /*6770*/  FFMA R183, R95, R115.reuse, R78 ;  /* 0x000000735fb77223 */ /* 0x080fe2000000004e */
[-C--:B------:R-:W-:Y:S01]  /*6780*/  FFMA R185, R99, R115.reuse, R80 ;  /* 0x0000007363b97223 */ /* 0x080fe20000000050 */
[-C--:B------:R-:W-:Y:S01]  /*6790*/  FFMA R187, R91, R115.reuse, R76 ;  /* 0x000000735bbb7223 */ /* 0x080fe2000000004c */
        /* <DEDUP_REMOVED lines=14> */
[-C--:B------:R-:W-:Y:S01]  /*6880*/  FFMA R175, R87, R71.reuse, R68 ;  /* 0x0000004757af7223 */ /* 0x080fe20000000044 */
[-C--:B------:R-:W-:Y:S01]  /*6890*/  FFMA R167, R95, R71.reuse, R76 ;  /* 0x000000475fa77223 */ /* 0x080fe2000000004c */
[C---:B--2---:R-:W-:Y:S01]  /*68a0*/  FFMA R76, R72.reuse, R92, R137 ;  /* 0x0000005c484c7223 */ /* 0x044fe20000000089 */
[-C--:B------:R-:W-:Y:S01]  /*68b0*/  FFMA R133, R91, R71.reuse, R70 ;  /* 0x000000475b857223 */ /* 0x080fe20000000046 */
        /* <DEDUP_REMOVED lines=12> */
[-C--:B------:R-:W-:Y:S01]  /*6980*/  FFMA R137, R99, R75.reuse, R70 ;  /* 0x0000004b63897223 */ /* 0x080fe20000000046 */
[-C--:B------:R-:W-:Y:S01]  /*6990*/  FFMA R171, R95, R75.reuse, R72 ;  /* 0x0000004b5fab7223 */ /* 0x080fe20000000048 */
[C---:B---3--:R-:W-:Y:S01]  /*69a0*/  FFMA R70, R100.reuse, R88, R141 ;  /* 0x0000005864467223 */ /* 0x048fe2000000008d */
        /* <DEDUP_REMOVED lines=17> */
[-C--:B------:R-:W-:Y:S01]  /*6ac0*/  FFMA R141, R91, R103.reuse, R100 ;  /* 0x000000675b8d7223 */ /* 0x080fe20000000064 */
[C---:B-1----:R-:W-:Y:S01]  /*6ad0*/  FFMA R100, R112.reuse, R88, R121 ;  /* 0x0000005870647223 */ /* 0x042fe20000000079 */
[-C--:B------:R-:W-:Y:S01]  /*6ae0*/  FFMA R129, R95, R103.reuse, R102 ;  /* 0x000000675f817223 */ /* 0x080fe20000000066 */
[----:B------:R-:W1:Y:S01]  /*6af0*/  LDS.128 R76, [R21+0x80] ;  /* 0x00008000154c7984 */ /* 0x000e620000000c00 */
[C---:B------:R-:W-:Y:S01]  /*6b00*/  FFMA R102, R112.reuse, R96, R119 ;  /* 0x0000006070667223 */ /* 0x040fe20000000077 */
[-C--:B------:R-:W-:Y:S01]  /*6b10*/  FFMA R131, R87, R103.reuse, R116 ;  /* 0x0000006757837223 */ /* 0x080fe20000000074 */
        /* <DEDUP_REMOVED lines=15> */
[-C--:B------:R-:W-:Y:S01]  /*6c10*/  FFMA R117, R99, R115.reuse, R116 ;  /* 0x0000007363757223 */ /* 0x080fe20000000074 */
[-C--:B------:R-:W-:Y:S01]  /*6c20*/  FFMA R119, R95, R115.reuse, R118 ;  /* 0x000000735f777223 */ /* 0x080fe20000000076 */
[-C--:B------:R-:W-:Y:S01]  /*6c30*/  FFMA R23, R87, R115.reuse, R112 ;  /* 0x0000007357177223 */ /* 0x080fe20000000070 */
        /* <DEDUP_REMOVED lines=13> */
[-C--:B------:R-:W-:Y:S01]  /*6d10*/  FFMA R135, R91, R107.reuse, R90 ;  /* 0x0000006b5b877223 */ /* 0x080fe2000000005a */
        /* <DEDUP_REMOVED lines=14> */
[-C--:B------:R-:W-:Y:S01]  /*6e00*/  FFMA R195, R71, R111.reuse, R88 ;  /* 0x0000006f47c37223 */ /* 0x080fe20000000058 */
[C---:B----4-:R-:W-:Y:S01]  /*6e10*/  FFMA R88, R100.reuse, R68, R181 ;  /* 0x0000004464587223 */ /* 0x050fe200000000b5 */
[-C--:B------:R-:W-:Y:S01]  /*6e20*/  FFMA R191, R79, R111.reuse, R90 ;  /* 0x0000006f4fbf7223 */ /* 0x080fe2000000005a */
        /* <DEDUP_REMOVED lines=241> */
[----:B------:R-:W-:Y:S01]  /*7d40*/  FFMA R113, R113, R85, R112 ;  /* 0x0000005571717223 */ /* 0x000fe20000000070 */
[----:B------:R-:W-:Y:S01]  /*7d50*/  FFMA R116, R114, R90, R117 ;  /* 0x0000005a72747223 */ /* 0x000fe20000000075 */
[----:B------:R-:W-:Y:S01]  /*7d60*/  FFMA R84, R104, R84, R127 ;  /* 0x0000005468547223 */ /* 0x000fe2000000007f */
[-C--:B------:R-:W-:Y:S01]  /*7d70*/  FFMA R117, R99, R115.reuse, R118 ;  /* 0x0000007363757223 */ /* 0x080fe20000000076 */
[C---:B------:R-:W-:Y:S01]  /*7d80*/  FFMA R112, R114.reuse, R86, R113 ;  /* 0x0000005672707223 */ /* 0x040fe20000000071 */
[----:B------:R-:W-:Y:S01]  /*7d90*/  FFMA R114, R114, R94, R119 ;  /* 0x0000005e72727223 */ /* 0x000fe20000000077 */
[----:B------:R-:W-:Y:S01]  /*7da0*/  FFMA R23, R91, R115, R116 ;  /* 0x000000735b177223 */ /* 0x000fe20000000074 */
[----:B------:R-:W-:Y:S01]  /*7db0*/  FFMA R85, R105, R85, R84 ;  /* 0x0000005569557223 */ /* 0x000fe20000000054 */
[-C--:B------:R-:W-:Y:S01]  /*7dc0*/  FFMA R119, R87, R115.reuse, R112 ;  /* 0x0000007357777223 */ /* 0x080fe20000000070 */
[----:B------:R-:W-:Y:S01]  /*7dd0*/  FFMA R121, R95, R115, R114 ;  /* 0x000000735f797223 */ /* 0x000fe20000000072 */
[----:B------:R-:W-:Y:S01]  /*7de0*/  FFMA R88, R104, R88, R123 ;  /* 0x0000005868587223 */ /* 0x000fe2000000007b */
[----:B------:R-:W5:Y:S01]  /*7df0*/  LDS.128 R112, [R19.X4+UR4+0x4a0] ;  /* 0x0004a00413707984 */ /* 0x000f620008004c00 */
        /* <DEDUP_REMOVED lines=8> */
[----:B------:R-:W-:Y:S01]  /*7e80*/  FFMA R94, R106, R94, R93 ;  /* 0x0000005e6a5e7223 */ /* 0x000fe2000000005d */
        /* <DEDUP_REMOVED lines=13> */
[----:B------:R-:W-:Y:S01]  /*7f60*/  FFMA R90, R110, R78, R93 ;  /* 0x0000004e6e5a7223 */ /* 0x000fe2000000005d */
[----:B----4-:R-:W-:Y:S01]  /*7f70*/  FFMA R108, R108, R80, R193 ;  /* 0x000000506c6c7223 */ /* 0x010fe200000000c1 */
[----:B------:R-:W-:Y:S01]  /*7f80*/  FFMA R92, R110, R74, R89 ;  /* 0x0000004a6e5c7223 */ /* 0x000fe20000000059 */
[-C--:B------:R-:W-:Y:S01]  /*7f90*/  FFMA R189, R71, R111.reuse, R88 ;  /* 0x0000006f47bd7223 */ /* 0x080fe20000000058 */
[-C--:B------:R-:W-:Y:S01]  /*7fa0*/  FFMA R193, R79, R111.reuse, R90 ;  /* 0x0000006f4fc17223 */ /* 0x080fe2000000005a */
        /* <DEDUP_REMOVED lines=29> */
[-C--:B------:R-:W-:Y:S01]  /*8180*/  FFMA R94, R114, R82.reuse, R95 ;  /* 0x00000052725e7223 */ /* 0x080fe2000000005f */
        /* <DEDUP_REMOVED lines=36> */
[-C--:B------:R-:W-:Y:S01]  /*83d0*/  FFMA R143, R75, R91.reuse, R88 ;  /* 0x0000005b4b8f7223 */ /* 0x080fe20000000058 */
[-C--:B------:R-:W-:Y:S01]  /*83e0*/  FFMA R133, R83, R91.reuse, R86 ;  /* 0x0000005b53857223 */ /* 0x080fe20000000056 */
[C---:B---3--:R-:W-:Y:S01]  /*83f0*/  FFMA R86, R100.reuse, R76, R139 ;  /* 0x0000004c64567223 */ /* 0x048fe2000000008b */
[C---:B------:R-:W-:Y:S01]  /*8400*/  FFMA R88, R100.reuse, R80, R131 ;  /* 0x0000005064587223 */ /* 0x040fe20000000083 */
        /* <DEDUP_REMOVED lines=8> */
[----:B------:R-:W-:Y:S01]  /*8490*/  FFMA R101, R101, R73, R100 ;  /* 0x0000004965657223 */ /* 0x000fe20000000064 */
        /* <DEDUP_REMOVED lines=17> */
[----:B------:R-:W4:Y:S01]  /*85b0*/  LDS.128 R100, [R19.X4+UR4+0x2b0] ;  /* 0x0002b00413647984 */ /* 0x000f220008004c00 */
[-C--:B------:R-:W-:Y:S01]  /*85c0*/  FFMA R112, R112, R68.reuse, R121 ;  /* 0x0000004470707223 */ /* 0x080fe20000000079 */
[----:B------:R-:W-:Y:S01]  /*85d0*/  FFMA R68, R104, R68, R135 ;  /* 0x0000004468447223 */ /* 0x000fe20000000087 */
[C---:B------:R-:W-:Y:S01]  /*85e0*/  FFMA R23, R113.reuse, R73, R116 ;  /* 0x0000004971177223 */ /* 0x040fe20000000074 */
[----:B------:R-:W5:Y:S01]  /*85f0*/  LDS.128 R96, [R21+0x4b0] ;  /* 0x0004b00015607984 */ /* 0x000f620000000c00 */
[----:B------:R-:W-:Y:S01]  /*8600*/  FFMA R113, R113, R69, R112 ;  /* 0x0000004571717223 */ /* 0x000fe20000000070 */
[C---:B------:R-:W-:Y:S01]  /*8610*/  FFMA R116, R114.reuse, R82, R117 ;  /* 0x0000005272747223 */ /* 0x040fe20000000075 */
[C---:B------:R-:W-:Y:S01]  /*8620*/  FFMA R118, R114.reuse, R74, R23 ;  /* 0x0000004a72767223 */ /* 0x040fe20000000017 */
        /* <DEDUP_REMOVED lines=116> */
[----:B------:R-:W-:Y:S01]  /*8d70*/  FFMA R137, R95, R75, R74 ;  /* 0x0000004b5f897223 */ /* 0x000fe2000000004a */
[C---:B------:R-:W-:Y:S01]  /*8d80*/  FFMA R100, R102.reuse, R86, R73 ;  /* 0x0000005666647223 */ /* 0x040fe20000000049 */
[----:B------:R-:W-:Y:S01]  /*8d90*/  LDS.128 R108, [R19.X4+UR4+0xc0] ;  /* 0x0000c004136c7984 */ /* 0x000fe20008004c00 */
[----:B------:R-:W-:Y:S01]  /*8da0*/  FFMA R102, R102, R90, R101 ;  /* 0x0000005a66667223 */ /* 0x000fe20000000065 */
[-C--:B------:R-:W-:Y:S01]  /*8db0*/  FFMA R129, R99, R103.reuse, R118 ;  /* 0x0000006763817223 */ /* 0x080fe20000000076 */
[-C--:B------:R-:W-:Y:S01]  /*8dc0*/  FFMA R141, R87, R103.reuse, R100 ;  /* 0x00000067578d7223 */ /* 0x080fe20000000064 */
[----:B------:R-:W2:Y:S01]  /*8dd0*/  LDS.128 R68, [R21+0x6c0] ;  /* 0x0006c00015447984 */ /* 0x000ea20000000c00 */
[-C--:B------:R-:W-:Y:S01]  /*8de0*/  FFMA R139, R91, R103.reuse, R102 ;  /* 0x000000675b8b7223 */ /* 0x080fe20000000066 */
[C---:B-1----:R-:W-:Y:S01]  /*8df0*/  FFMA R102, R112.reuse, R96, R117 ;  /* 0x0000006070667223 */ /* 0x042fe20000000075 */
[C---:B------:R-:W-:Y:S01]  /*8e00*/  FFMA R100, R112.reuse, R92, R119 ;  /* 0x0000005c70647223 */ /* 0x040fe20000000077 */
[----:B------:R-:W1:Y:S01]  /*8e10*/  LDS.128 R76, [R21+0x2c0] ;  /* 0x0002c000154c7984 */ /* 0x000e620000000c00 */
[----:B------:R-:W-:Y:S01]  /*8e20*/  FFMA R131, R95, R103, R116 ;  /* 0x000000675f837223 */ /* 0x000fe20000000074 */
[C---:B------:R-:W-:Y:S01]  /*8e30*/  FFMA R117, R113.reuse, R97, R102 ;  /* 0x0000006171757223 */ /* 0x040fe20000000066 */
[C---:B------:R-:W-:Y:S01]  /*8e40*/  FFMA R119, R113.reuse, R93, R100 ;  /* 0x0000005d71777223 */ /* 0x040fe20000000064 */
[----:B------:R-:W3:Y:S01]  /*8e50*/  LDS.128 R72, [R21+0x4c0] ;  /* 0x0004c00015487984 */ /* 0x000ee20000000c00 */
[C---:B------:R-:W-:Y:S01]  /*8e60*/  FFMA R116, R112.reuse, R88, R23 ;  /* 0x0000005870747223 */ /* 0x040fe20000000017 */
[-C--:B------:R-:W-:Y:S01]  /*8e70*/  FFMA R112, R112, R84.reuse, R121 ;  /* 0x0000005470707223 */ /* 0x080fe20000000079 */
[----:B------:R-:W-:Y:S01]  /*8e80*/  FFMA R84, R104, R84, R135 ;  /* 0x0000005468547223 */ /* 0x000fe20000000087 */
[----:B------:R-:W4:Y:S01]  /*8e90*/  LDS.128 R80, [R21+0xc0] ;  /* 0x0000c00015507984 */ /* 0x000f220000000c00 */
[C---:B------:R-:W-:Y:S01]  /*8ea0*/  FFMA R23, R113.reuse, R89, R116 ;  /* 0x0000005971177223 */ /* 0x040fe20000000074 */
[----:B------:R-:W-:Y:S01]  /*8eb0*/  FFMA R113, R113, R85, R112 ;  /* 0x0000005571717223 */ /* 0x000fe20000000070 */
[C---:B------:R-:W-:Y:S01]  /*8ec0*/  FFMA R116, R114.reuse, R98, R117 ;  /* 0x0000006272747223 */ /* 0x040fe20000000075 */
[----:B------:R-:W5:Y:S01]  /*8ed0*/  LDS.128 R100, [R19.X4+UR4+0x2c0] ;  /* 0x0002c00413647984 */ /* 0x000f620008004c00 */
        /* <DEDUP_REMOVED lines=20> */
[----:B------:R-:W-:Y:S01]  /*9020*/  FFMA R98, R106, R98, R97 ;  /* 0x000000626a627223 */ /* 0x000fe20000000061 */
[-C--:B------:R-:W-:Y:S01]  /*9030*/  FFMA R127, R95, R107.reuse, R94 ;  /* 0x0000006b5f7f7223 */ /* 0x080fe2000000005e */
[C---:B--2---:R-:W-:Y:S02]  /*9040*/  FFMA R86, R108.reuse, R68, R193 ;  /* 0x000000446c567223 */ /* 0x044fe400000000c1 */
[----:B------:R-:W-:Y:S01]  /*9050*/  FFMA R125, R99, R107, R98 ;  /* 0x0000006b637d7223 */ /* 0x000fe20000000062 */
[C---:B-1----:R-:W-:Y:S01]  /*9060*/  FFMA R84, R108.reuse, R76, R191 ;  /* 0x0000004c6c547223 */ /* 0x042fe200000000bf */
[C---:B------:R-:W-:Y:S01]  /*9070*/  FFMA R89, R109.reuse, R69, R86 ;  /* 0x000000456d597223 */ /* 0x040fe20000000056 */
[----:B------:R-:W-:Y:S01]  /*9080*/  LDS.128 R104, [R19.X4+UR4+0x46c0] ;  /* 0x0046c00413687984 */ /* 0x000fe20008004c00 */
[----:B---3--:R-:W-:Y:S01]  /*9090*/  FFMA R88, R108, R72, R199 ;  /* 0x000000486c587223 */ /* 0x008fe200000000c7 */
[C---:B------:R-:W-:Y:S01]  /*90a0*/  FFMA R93, R109.reuse, R77, R84 ;  /* 0x0000004d6d5d7223 */ /* 0x040fe20000000054 */
[-C--:B------:R-:W-:Y:S01]  /*90b0*/  FFMA R92, R70, R110.reuse, R89 ;  /* 0x0000006e465c7223 */ /* 0x080fe20000000059 */
[----:B------:R-:W1:Y:S01]  /*90c0*/  LDS.128 R84, [R19.X4+UR4+0x6c0] ;  /* 0x0006c00413547984 */ /* 0x000e620008004c00 */
[----:B------:R-:W-:Y:S01]  /*90d0*/  FFMA R91, R109, R73, R88 ;  /* 0x000000496d5b7223 */ /* 0x000fe20000000058 */
[----:B------:R-:W-:Y:S01]  /*90e0*/  FFMA R88, R78, R110, R93 ;  /* 0x0000006e4e587223 */ /* 0x000fe2000000005d */
[----:B----4-:R-:W-:Y:S01]  /*90f0*/  FFMA R108, R108, R80, R175 ;  /* 0x000000506c6c7223 */ /* 0x010fe200000000af */
[C---:B------:R-:W-:Y:S01]  /*9100*/  FFMA R175, R111.reuse, R71, R92 ;  /* 0x000000476faf7223 */ /* 0x040fe2000000005c */
        /* <DEDUP_REMOVED lines=11> */
[----:B------:R-:W2:Y:S01]  /*91c0*/  LDS.128 R88, [R19.X4+UR4+0x40c0] ;  /* 0x0040c00413587984 */ /* 0x000ea20008004c00 */
        /* <DEDUP_REMOVED lines=17> */
[-C--:B------:R-:W-:Y:S01]  /*92e0*/  FFMA R96, R70, R114.reuse, R93 ;  /* 0x0000007246607223 */ /* 0x080fe2000000005d */
[-C--:B------:R-:W-:Y:S01]  /*92f0*/  FFMA R94, R74, R114.reuse, R95 ;  /* 0x000000724a5e7223 */ /* 0x080fe2000000005f */
[----:B------:R-:W-:Y:S01]  /*9300*/  FFMA R109, R109, R81, R108 ;  /* 0x000000516d6d7223 */ /* 0x000fe2000000006c */
[-C--:B------:R-:W-:Y:S01]  /*9310*/  FFMA R92, R78, R114.reuse, R113 ;  /* 0x000000724e5c7223 */ /* 0x080fe20000000071 */
        /* <DEDUP_REMOVED lines=14> */
[-C--:B------:R-:W-:Y:S01]  /*9400*/  FFMA R84, R82, R86.reuse, R97 ;  /* 0x0000005652547223 */ /* 0x080fe20000000061 */
[-C--:B------:R-:W-:Y:S01]  /*9410*/  FFMA R94, R70, R86.reuse, R93 ;  /* 0x00000056465e7223 */ /* 0x080fe2000000005d */
[-C--:B------:R-:W-:Y:S01]  /*9420*/  FFMA R92, R74, R86.reuse, R95 ;  /* 0x000000564a5c7223 */ /* 0x080fe2000000005f */
        /* <DEDUP_REMOVED lines=13> */
[-C--:B------:R-:W-:Y:S01]  /*9500*/  FFMA R88, R70, R90.reuse, R85 ;  /* 0x0000005a46587223 */ /* 0x080fe20000000055 */
[-C--:B------:R-:W-:Y:S01]  /*9510*/  FFMA R86, R74, R90.reuse, R87 ;  /* 0x0000005a4a567223 */ /* 0x080fe20000000057 */
[C---:B------:R-:W-:Y:S01]  /*9520*/  FFMA R84, R82.reuse, R90, R93 ;  /* 0x0000005a52547223 */ /* 0x040fe2000000005d */
[----:B------:R-:W-:Y:S01]  /*9530*/  FFMA R110, R82, R110, R109 ;  /* 0x0000006e526e7223 */ /* 0x000fe2000000006d */
[C---:B------:R-:W-:Y:S01]  /*9540*/  FFMA R133, R91.reuse, R71, R88 ;  /* 0x000000475b857223 */ /* 0x040fe20000000058 */
[C---:B------:R-:W-:Y:S01]  /*9550*/  FFMA R137, R91.reuse, R75, R86 ;  /* 0x0000004b5b897223 */ /* 0x040fe20000000056 */
[C---:B---3--:R-:W-:Y:S01]  /*9560*/  FFMA R86, R100.reuse, R76, R131 ;  /* 0x0000004c64567223 */ /* 0x048fe20000000083 */
        /* <DEDUP_REMOVED lines=8> */
[----:B------:R-:W-:Y:S01]  /*95f0*/  FFMA R193, R111, R83, R110 ;  /* 0x000000536fc17223 */ /* 0x000fe2000000006e */
[----:B------:R-:W-:Y:S01]  /*9600*/  FFMA R101, R101, R69, R100 ;  /* 0x0000004565657223 */ /* 0x000fe20000000064 */
[-C--:B------:R-:W-:Y:S01]  /*9610*/  FFMA R116, R78, R102.reuse, R87 ;  /* 0x000000664e747223 */ /* 0x080fe20000000057 */
[-C--:B------:R-:W-:Y:S01]  /*9620*/  FFMA R118, R74, R102.reuse, R85 ;  /* 0x000000664a767223 */ /* 0x080fe20000000055 */
[----:B------:R-:W-:Y:S01]  /*9630*/  LDS.128 R108, [R19.X4+UR4+0xd0] ;  /* 0x0000d004136c7984 */ /* 0x000fe20008004c00 */
[-C--:B------:R-:W-:Y:S01]  /*9640*/  FFMA R100, R82, R102.reuse, R89 ;  /* 0x0000006652647223 */ /* 0x080fe20000000059 */
        /* <DEDUP_REMOVED lines=17> */
[-C--:B------:R-:W-:Y:S01]  /*9760*/  FFMA R116, R74, R114.reuse, R117 ;  /* 0x000000724a747223 */ /* 0x080fe20000000075 */
[----:B------:R-:W5:Y:S01]  /*9770*/  LDS.128 R100, [R19.X4+UR4+0x2d0] ;  /* 0x0002d00413647984 */ /* 0x000f620008004c00 */
[----:B------:R-:W-:Y:S01]  /*9780*/  FFMA R113, R113, R81, R112 ;  /* 0x0000005171717223 */ /* 0x000fe20000000070 */
[-C--:B------:R-:W-:Y:S01]  /*9790*/  FFMA R118, R70, R114.reuse, R23 ;  /* 0x0000007246767223 */ /* 0x080fe20000000017 */
[----:B------:R-:W-:Y:S01]  /*97a0*/  FFMA R112, R78, R114, R119 ;  /* 0x000000724e707223 */ /* 0x000fe20000000077 */
[----:B------:R-:W-:Y:S01]  /*97b0*/  FFMA R68, R104, R68, R123 ;  /* 0x0000004468447223 */ /* 0x000fe2000000007b */
[----:B------:R-:W-:Y:S01]  /*97c0*/  FFMA R114, R82, R114, R113 ;  /* 0x0000007252727223 */ /* 0x000fe20000000071 */
[C---:B------:R-:W-:Y:S01]  /*97d0*/  FFMA R23, R115.reuse, R71, R118 ;  /* 0x0000004773177223 */ /* 0x040fe20000000076 */
[----:B------:R-:W-:Y:S01]  /*97e0*/  FFMA R117, R115, R75, R116 ;  /* 0x0000004b73757223 */ /* 0x000fe20000000074 */
[----:B------:R-:W-:Y:S01]  /*97f0*/  FFMA R69, R105, R69, R68 ;  /* 0x0000004569457223 */ /* 0x000fe20000000044 */
[C---:B------:R-:W-:Y:S01]  /*9800*/  FFMA R119, R115.reuse, R79, R112 ;  /* 0x0000004f73777223 */ /* 0x040fe20000000070 */
        /* <DEDUP_REMOVED lines=121> */
[----:B------:R-:W-:Y:S01]  /*9fa0*/  FFMA R129, R103, R87, R116 ;  /* 0x0000005767817223 */ /* 0x000fe20000000074 */
[----:B------:R-:W4:Y:S01]  /*9fb0*/  LDS.128 R72, [R21+0x4e0] ;  /* 0x0004e00015487984 */ /* 0x000f220000000c00 */
[C---:B------:R-:W-:Y:S01]  /*9fc0*/  FFMA R117, R113.reuse, R89, R102 ;  /* 0x0000005971757223 */ /* 0x040fe20000000066 */
[----:B------:R-:W-:Y:S01]  /*9fd0*/  FFMA R119, R113, R85, R100 ;  /* 0x0000005571777223 */ /* 0x000fe20000000064 */
[C---:B------:R-:W-:Y:S01]  /*9fe0*/  FFMA R116, R112.reuse, R96, R23 ;  /* 0x0000006070747223 */ /* 0x040fe20000000017 */
[----:B------:R-:W5:Y:S01]  /*9ff0*/  LDS.128 R100, [R19.X4+UR4+0x2e0] ;  /* 0x0002e00413647984 */ /* 0x000f620008004c00 */
[----:B------:R-:W-:-:S02]  /*a000*/  FFMA R112, R112, R92, R121 ;  /* 0x0000005c70707223 */ /* 0x000fc40000000079 */
[C---:B------:R-:W-:Y:S01]  /*a010*/  FFMA R23, R113.reuse, R97, R116 ;  /* 0x0000006171177223 */ /* 0x040fe20000000074 */
[----:B------:R-:W5:Y:S01]  /*a020*/  LDS.128 R80, [R21+0x6e0] ;  /* 0x0006e00015507984 */ /* 0x000f620000000c00 */
        /* <DEDUP_REMOVED lines=9> */
[----:B------:R-:W-:Y:S01]  /*a0c0*/  FFMA R85, R105, R85, R84 ;  /* 0x0000005569557223 */ /* 0x000fe20000000054 */
        /* <DEDUP_REMOVED lines=12> */
[----:B---3--:R-:W-:Y:S01]  /*a190*/  FFMA R86, R108, R68, R175 ;  /* 0x000000446c567223 */ /* 0x008fe200000000af */
[C---:B------:R-:W-:Y:S01]  /*a1a0*/  FFMA R125, R107.reuse, R91, R90 ;  /* 0x0000005b6b7d7223 */ /* 0x040fe2000000005a */
[----:B------:R-:W-:Y:S01]  /*a1b0*/  FFMA R98, R106, R98, R97 ;  /* 0x000000626a627223 */ /* 0x000fe20000000061 */
[----:B------:R-:W-:Y:S01]  /*a1c0*/  FFMA R135, R107, R95, R94 ;  /* 0x0000005f6b877223 */ /* 0x000fe2000000005e */
[C---:B-1----:R-:W-:Y:S01]  /*a1d0*/  FFMA R84, R108.reuse, R76, R187 ;  /* 0x0000004c6c547223 */ /* 0x042fe200000000bb */
[----:B------:R-:W-:Y:S01]  /*a1e0*/  FFMA R91, R109, R69, R86 ;  /* 0x000000456d5b7223 */ /* 0x000fe20000000056 */
[----:B------:R-:W-:Y:S01]  /*a1f0*/  FFMA R123, R107, R99, R98 ;  /* 0x000000636b7b7223 */ /* 0x000fe20000000062 */
[----:B----4-:R-:W-:Y:S01]  /*a200*/  FFMA R88, R108, R72, R191 ;  /* 0x000000486c587223 */ /* 0x010fe200000000bf */
[C---:B------:R-:W-:Y:S01]  /*a210*/  FFMA R93, R109.reuse, R77, R84 ;  /* 0x0000004d6d5d7223 */ /* 0x040fe20000000054 */
[C---:B------:R-:W-:Y:S01]  /*a220*/  FFMA R90, R110.reuse, R70, R91 ;  /* 0x000000466e5a7223 */ /* 0x040fe2000000005b */
[----:B------:R-:W1:Y:S01]  /*a230*/  LDS.128 R84, [R19.X4+UR4+0x6e0] ;  /* 0x0006e00413547984 */ /* 0x000e620008004c00 */
[----:B------:R-:W-:Y:S01]  /*a240*/  FFMA R89, R109, R73, R88 ;  /* 0x000000496d597223 */ /* 0x000fe20000000058 */
[----:B------:R-:W-:Y:S01]  /*a250*/  FFMA R88, R110, R78, R93 ;  /* 0x0000004e6e587223 */ /* 0x000fe2000000005d */
[C---:B------:R-:W-:Y:S01]  /*a260*/  FFMA R185, R111.reuse, R71, R90 ;  /* 0x000000476fb97223 */ /* 0x040fe2000000005a */
[----:B-----5:R-:W-:Y:S01]  /*a270*/  FFMA R90, R100, R72, R195 ;  /* 0x00000048645a7223 */ /* 0x020fe200000000c3 */
[----:B------:R-:W-:Y:S01]  /*a280*/  FFMA R92, R110, R74, R89 ;  /* 0x0000004a6e5c7223 */ /* 0x000fe20000000059 */
        /* <DEDUP_REMOVED lines=12> */
[C---:B------:R-:W-:Y:S01]  /*a350*/  FFMA R189, R103.reuse, R75, R94 ;  /* 0x0000004b67bd7223 */ /* 0x040fe2000000005e */
[C---:B------:R-:W-:Y:S01]  /*a360*/  FFMA R96, R102.reuse, R82, R93 ;  /* 0x0000005266607223 */ /* 0x040fe2000000005d */
[----:B------:R-:W-:Y:S01]  /*a370*/  FFMA R102, R102, R78, R101 ;  /* 0x0000004e66667223 */ /* 0x000fe20000000065 */
[C---:B------:R-:W-:Y:S01]  /*a380*/  FFMA R193, R103.reuse, R71, R92 ;  /* 0x0000004767c17223 */ /* 0x040fe2000000005c */
[C---:B--2---:R-:W-:Y:S01]  /*a390*/  FFMA R94, R112.reuse, R72, R181 ;  /* 0x00000048705e7223 */ /* 0x044fe200000000b5 */
[C---:B------:R-:W-:Y:S01]  /*a3a0*/  FFMA R195, R103.reuse, R83, R96 ;  /* 0x0000005367c37223 */ /* 0x040fe20000000060 */
[----:B------:R-:W-:Y:S01]  /*a3b0*/  FFMA R197, R103, R79, R102 ;  /* 0x0000004f67c57223 */ /* 0x000fe20000000066 */
        /* <DEDUP_REMOVED lines=44> */
[----:B------:R-:W3:Y:S01]  /*a680*/  LDS.128 R104, [R19.X4+UR4+0x46e0] ;  /* 0x0046e00413687984 */ /* 0x000ee20008004c00 */
[----:B------:R-:W-:Y:S01]  /*a690*/  FFMA R84, R90, R78, R93 ;  /* 0x0000004e5a547223 */ /* 0x000fe2000000005d */
[C---:B------:R-:W-:Y:S01]  /*a6a0*/  FFMA R133, R91.reuse, R83, R88 ;  /* 0x000000535b857223 */ /* 0x040fe20000000058 */
[----:B------:R-:W-:Y:S01]  /*a6b0*/  FFMA R137, R91, R75, R86 ;  /* 0x0000004b5b897223 */ /* 0x000fe20000000056 */
[----:B------:R-:W-:Y:S01]  /*a6c0*/  FFMA R109, R109, R81, R108 ;  /* 0x000000516d6d7223 */ /* 0x000fe2000000006c */
[C---:B--2---:R-:W-:Y:S01]  /*a6d0*/  FFMA R86, R100.reuse, R68, R129 ;  /* 0x0000004464567223 */ /* 0x044fe20000000081 */
        /* <DEDUP_REMOVED lines=27> */
[C---:B------:R-:W-:Y:S01]  /*a890*/  FFMA R117, R113.reuse, R73, R102 ;  /* 0x0000004971757223 */ /* 0x040fe20000000066 */
[C---:B------:R-:W-:Y:S01]  /*a8a0*/  FFMA R119, R113.reuse, R69, R100 ;  /* 0x0000004571777223 */ /* 0x040fe20000000064 */
[----:B------:R-:W5:Y:S01]  /*a8b0*/  LDS.128 R96, [R21+0x6f0] ;  /* 0x0006f00015607984 */ /* 0x000f620000000c00 */
[----:B------:R-:W-:Y:S01]  /*a8c0*/  FFMA R112, R112, R76, R121 ;  /* 0x0000004c70707223 */ /* 0x000fe20000000079 */
[C---:B------:R-:W-:Y:S01]  /*a8d0*/  FFMA R23, R113.reuse, R81, R116 ;  /* 0x0000005171177223 */ /* 0x040fe20000000074 */
[C---:B------:R-:W-:Y:S01]  /*a8e0*/  FFMA R116, R114.reuse, R74, R117 ;  /* 0x0000004a72747223 */ /* 0x040fe20000000075 */
[----:B------:R-:W5:Y:S01]  /*a8f0*/  LDS.128 R100, [R19.X4+UR4+0x2f0] ;  /* 0x0002f00413647984 */ /* 0x000f620008004c00 */
[----:B------:R-:W-:Y:S01]  /*a900*/  FFMA R113, R113, R77, R112 ;  /* 0x0000004d71717223 */ /* 0x000fe20000000070 */
[C---:B------:R-:W-:Y:S01]  /*a910*/  FFMA R118, R114.reuse, R82, R23 ;  /* 0x0000005272767223 */ /* 0x040fe20000000017 */
[----:B------:R-:W-:Y:S01]  /*a920*/  FFMA R112, R114, R70, R119 ;  /* 0x0000004672707223 */ /* 0x000fe20000000077 */
[----:B---3--:R-:W-:Y:S01]  /*a930*/  FFMA R68, R104, R68, R127 ;  /* 0x0000004468447223 */ /* 0x008fe2000000007f */
[----:B------:R-:W-:Y:S01]  /*a940*/  FFMA R114, R114, R78, R113 ;  /* 0x0000004e72727223 */ /* 0x000fe20000000071 */
[C---:B------:R-:W-:Y:S01]  /*a950*/  FFMA R117, R115.reuse, R83, R118 ;  /* 0x0000005373757223 */ /* 0x040fe20000000076 */
[----:B------:R-:W-:Y:S01]  /*a960*/  FFMA R23, R115, R75, R116 ;  /* 0x0000004b73177223 */ /* 0x000fe20000000074 */
        /* <DEDUP_REMOVED lines=49> */
[C---:B---3--:R-:W-:Y:S01]  /*ac80*/  FFMA R80, R112.reuse, R96, R181 ;  /* 0x0000006070507223 */ /* 0x048fe200000000b5 */
        /* <DEDUP_REMOVED lines=86> */
[----:B--2---:R-:W-:Y:S01]  /*b1f0*/  FFMA R84, R104, R84, R127 ;  /* 0x0000005468547223 */ /* 0x004fe2000000007f */
[----:B------:R-:W-:Y:S01]  /*b200*/  FFMA R114, R114, R94, R113 ;  /* 0x0000005e72727223 */ /* 0x000fe20000000071 */
[C---:B------:R-:W-:Y:S01]  /*b210*/  FFMA R23, R115.reuse, R99, R118 ;  /* 0x0000006373177223 */ /* 0x040fe20000000076 */
        /* <DEDUP_REMOVED lines=28> */
[----:B-----5:R-:W-:Y:S01]  /*b3e0*/  FFMA R108, R108, R80, R191 ;  /* 0x000000506c6c7223 */ /* 0x020fe200000000bf */
        /* <DEDUP_REMOVED lines=112> */
[----:B------:R-:W-:Y:S01]  /*baf0*/  FFMA R23, R115, R71, R112 ;  /* 0x0000004773177223 */ /* 0x000fe20000000070 */
[----:B------:R-:W-:Y:S01]  /*bb00*/  FFMA R69, R105, R69, R68 ;  /* 0x0000004569457223 */ /* 0x000fe20000000044 */
        /* <DEDUP_REMOVED lines=12> */
[----:B--2---:R-:W-:Y:S01]  /*bbd0*/  FFMA R70, R108, R84, R191 ;  /* 0x000000546c467223 */ /* 0x004fe200000000bf */
        /* <DEDUP_REMOVED lines=33> */
[----:B------:R-:W-:Y:S01]  /*bdf0*/  FFMA R193, R103, R95, R102 ;  /* 0x0000005f67c17223 */ /* 0x000fe20000000066 */
        /* <DEDUP_REMOVED lines=45> */
[----:B------:R-:W2:Y:S01]  /*c0d0*/  LDS.128 R104, [R19.X4+UR4+0x4710] ;  /* 0x0047100413687984 */ /* 0x000ea20008004c00 */
[C---:B------:R-:W-:Y:S01]  /*c0e0*/  FFMA R137, R75.reuse, R99, R72 ;  /* 0x000000634b897223 */ /* 0x040fe20000000048 */
[C---:B------:R-:W-:Y:S01]  /*c0f0*/  FFMA R143, R75.reuse, R91, R70 ;  /* 0x0000005b4b8f7223 */ /* 0x040fe20000000046 */
[----:B------:R-:W-:Y:S01]  /*c100*/  FFMA R171, R75, R95, R68 ;  /* 0x0000005f4bab7223 */ /* 0x000fe20000000044 */
[----:B------:R-:W-:Y:S01]  /*c110*/  FFMA R109, R109, R97, R108 ;  /* 0x000000616d6d7223 */ /* 0x000fe2000000006c */
[C---:B---3--:R-:W-:Y:S01]  /*c120*/  FFMA R68, R100.reuse, R92, R141 ;  /* 0x0000005c64447223 */ /* 0x048fe2000000008d */
        /* <DEDUP_REMOVED lines=22> */
[----:B------:R-:W3:Y:S01]  /*c290*/  LDS.128 R72, [R21+0x320] ;  /* 0x0003200015487984 */ /* 0x000ee20000000c00 */
[C---:B------:R-:W-:Y:S01]  /*c2a0*/  FFMA R116, R112.reuse, R96, R119 ;  /* 0x0000006070747223 */ /* 0x040fe20000000077 */
[----:B------:R-:W-:Y:S01]  /*c2b0*/  FFMA R131, R103, R91, R118 ;  /* 0x0000005b67837223 */ /* 0x000fe20000000076 */
[C---:B------:R-:W-:Y:S01]  /*c2c0*/  FFMA R117, R113.reuse, R89, R102 ;  /* 0x0000005971757223 */ /* 0x040fe20000000066 */
[----:B------:R-:W4:Y:S01]  /*c2d0*/  LDS.128 R76, [R21+0x520] ;  /* 0x00052000154c7984 */ /* 0x000f220000000c00 */
[C---:B------:R-:W-:Y:S01]  /*c2e0*/  FFMA R119, R113.reuse, R85, R100 ;  /* 0x0000005571777223 */ /* 0x040fe20000000064 */
[----:B------:R-:W-:Y:S01]  /*c2f0*/  FFMA R112, R112, R92, R121 ;  /* 0x0000005c70707223 */ /* 0x000fe20000000079 */
[C---:B------:R-:W-:Y:S01]  /*c300*/  FFMA R23, R113.reuse, R97, R116 ;  /* 0x0000006171177223 */ /* 0x040fe20000000074 */
[----:B------:R-:W5:Y:S01]  /*c310*/  LDS.128 R100, [R19.X4+UR4+0x320] ;  /* 0x0003200413647984 */ /* 0x000f620008004c00 */
[C---:B------:R-:W-:Y:S01]  /*c320*/  FFMA R116, R114.reuse, R90, R117 ;  /* 0x0000005a72747223 */ /* 0x040fe20000000075 */
[----:B------:R-:W-:Y:S01]  /*c330*/  FFMA R113, R113, R93, R112 ;  /* 0x0000005d71717223 */ /* 0x000fe20000000070 */
[C---:B------:R-:W-:Y:S01]  /*c340*/  FFMA R118, R114.reuse, R98, R23 ;  /* 0x0000006272767223 */ /* 0x040fe20000000017 */
[----:B------:R-:W5:Y:S01]  /*c350*/  LDS.128 R80, [R21+0x720] ;  /* 0x0007200015507984 */ /* 0x000f620000000c00 */
        /* <DEDUP_REMOVED lines=19> */
[C---:B------:R-:W-:Y:S01]  /*c490*/  FFMA R125, R107.reuse, R91, R90 ;  /* 0x0000005b6b7d7223 */ /* 0x040fe2000000005a */
[----:B------:R-:W-:Y:S01]  /*c4a0*/  FFMA R98, R106, R98, R97 ;  /* 0x000000626a627223 */ /* 0x000fe20000000061 */
[C---:B-1----:R-:W-:Y:S01]  /*c4b0*/  FFMA R84, R108.reuse, R68, R197 ;  /* 0x000000446c547223 */ /* 0x042fe200000000c5 */
[C---:B------:R-:W-:Y:S02]  /*c4c0*/  FFMA R127, R107.reuse, R95, R94 ;  /* 0x0000005f6b7f7223 */ /* 0x040fe4000000005e */
[----:B------:R-:W-:Y:S01]  /*c4d0*/  FFMA R123, R107, R99, R98 ;  /* 0x000000636b7b7223 */ /* 0x000fe20000000062 */
[C---:B---3--:R-:W-:Y:S01]  /*c4e0*/  FFMA R86, R108.reuse, R72, R175 ;  /* 0x000000486c567223 */ /* 0x048fe200000000af */
[C---:B------:R-:W-:Y:S01]  /*c4f0*/  FFMA R93, R109.reuse, R69, R84 ;  /* 0x000000456d5d7223 */ /* 0x040fe20000000054 */
[----:B------:R-:W-:Y:S01]  /*c500*/  LDS.128 R104, [R19.X4+UR4+0x4720] ;  /* 0x0047200413687984 */ /* 0x000fe20008004c00 */
[----:B----4-:R-:W-:Y:S01]  /*c510*/  FFMA R88, R108, R76, R191 ;  /* 0x0000004c6c587223 */ /* 0x010fe200000000bf */
[----:B------:R-:W-:-:S02]  /*c520*/  FFMA R91, R109, R73, R86 ;  /* 0x000000496d5b7223 */ /* 0x000fc40000000056 */
[----:B------:R-:W1:Y:S01]  /*c530*/  LDS.128 R84, [R19.X4+UR4+0x720] ;  /* 0x0007200413547984 */ /* 0x000e620008004c00 */
[----:B------:R-:W-:Y:S01]  /*c540*/  FFMA R89, R109, R77, R88 ;  /* 0x0000004d6d597223 */ /* 0x000fe20000000058 */
[C---:B------:R-:W-:Y:S01]  /*c550*/  FFMA R88, R110.reuse, R70, R93 ;  /* 0x000000466e587223 */ /* 0x040fe2000000005d */
[C---:B------:R-:W-:Y:S02]  /*c560*/  FFMA R90, R110.reuse, R74, R91 ;  /* 0x0000004a6e5a7223 */ /* 0x040fe4000000005b */
[----:B------:R-:W-:Y:S01]  /*c570*/  FFMA R92, R110, R78, R89 ;  /* 0x0000004e6e5c7223 */ /* 0x000fe20000000059 */
[C---:B------:R-:W-:Y:S01]  /*c580*/  FFMA R191, R111.reuse, R71, R88 ;  /* 0x000000476fbf7223 */ /* 0x040fe20000000058 */
        /* <DEDUP_REMOVED lines=378> */
[----:B------:R-:W5:Y:S01]  /*dd30*/  LDS.128 R96, [R21+0x750] ;  /* 0x0007500015607984 */ /* 0x000f620000000c00 */
[----:B------:R-:W-:-:S02]  /*dd40*/  FFMA R112, R112, R76, R121 ;  /* 0x0000004c70707223 */ /* 0x000fc40000000079 */
[C---:B------:R-:W-:Y:S01]  /*dd50*/  FFMA R23, R113.reuse, R81, R116 ;  /* 0x0000005171177223 */ /* 0x040fe20000000074 */
[----:B------:R-:W5:Y:S01]  /*dd60*/  LDS.128 R100, [R19.X4+UR4+0x350] ;  /* 0x0003500413647984 */ /* 0x000f620008004c00 */
        /* <DEDUP_REMOVED lines=698> */
[----:B------:R-:W5:Y:S01]  /*10910*/  LDS.128 R100, [R19.X4+UR4+0x3a0] ;  /* 0x0003a00413647984 */ /* 0x000f620008004c00 */
[----:B------:R-:W-:Y:S01]  /*10920*/  FFMA R113, R113, R93, R112 ;  /* 0x0000005d71717223 */ /* 0x000fe20000000070 */
[C---:B------:R-:W-:Y:S01]  /*10930*/  FFMA R116, R114.reuse, R90, R117 ;  /* 0x0000005a72747223 */ /* 0x040fe20000000075 */
[C---:B------:R-:W-:Y:S01]  /*10940*/  FFMA R118, R114.reuse, R98, R23 ;  /* 0x0000006272767223 */ /* 0x040fe20000000017 */
[C---:B------:R-:W-:Y:S01]  /*10950*/  FFMA R112, R114.reuse, R86, R119 ;  /* 0x0000005672707223 */ /* 0x040fe20000000077 */
[----:B------:R-:W-:Y:S01]  /*10960*/  FFMA R114, R114, R94, R113 ;  /* 0x0000005e72727223 */ /* 0x000fe20000000071 */
[----:B------:R-:W5:Y:S01]  /*10970*/  LDS.128 R76, [R21+0x7a0] ;  /* 0x0007a000154c7984 */ /* 0x000f620000000c00 */
        /* <DEDUP_REMOVED lines=19> */
[----:B------:R-:W-:Y:S01]  /*10ab0*/  LDS.128 R120, [R21+0x5b0] ;  /* 0x0005b00015787984 */ /* 0x000fe20000000c00 */
[C---:B-1----:R-:W-:Y:S01]  /*10ac0*/  FFMA R86, R108.reuse, R80, R191 ;  /* 0x000000506c567223 */ /* 0x042fe200000000bf */
[C---:B------:R-:W-:Y:S01]  /*10ad0*/  FFMA R105, R107.reuse, R99, R98 ;  /* 0x000000636b697223 */ /* 0x040fe20000000062 */
[----:B------:R-:W-:Y:S01]  /*10ae0*/  FFMA R107, R107, R95, R94 ;  /* 0x0000005f6b6b7223 */ /* 0x000fe2000000005e */
[----:B------:R-:W-:Y:S01]  /*10af0*/  LDS.128 R96, [R19.X4+UR4+0x41a0] ;  /* 0x0041a00413607984 */ /* 0x000fe20008004c00 */
[----:B---3--:R-:W-:Y:S01]  /*10b00*/  FFMA R88, R108, R72, R193 ;  /* 0x000000486c587223 */ /* 0x008fe200000000c1 */
[----:B------:R-:W-:-:S02]  /*10b10*/  FFMA R87, R109, R81, R86 ;  /* 0x000000516d577223 */ /* 0x000fc40000000056 */
[----:B------:R-:W-:Y:S01]  /*10b20*/  LDS.128 R116, [R21+0x7b0] ;  /* 0x0007b00015747984 */ /* 0x000fe20000000c00 */
        /* <DEDUP_REMOVED lines=16> */
[C---:B------:R-:W-:Y:S01]  /*10c30*/  FFMA R85, R101.reuse, R77, R92 ;  /* 0x0000004d65557223 */ /* 0x040fe2000000005c */
[C---:B------:R-:W-:Y:S01]  /*10c40*/  FFMA R93, R101.reuse, R81, R84 ;  /* 0x00000051655d7223 */ /* 0x040fe20000000054 */
[----:B------:R-:W-:Y:S01]  /*10c50*/  FFMA R101, R101, R69, R100 ;  /* 0x0000004565657223 */ /* 0x000fe20000000064 */
[----:B------:R-:W-:Y:S01]  /*10c60*/  FFMA R185, R103, R75, R86 ;  /* 0x0000004b67b97223 */ /* 0x000fe20000000056 */
[----:B--2---:R-:W-:Y:S01]  /*10c70*/  FFMA R86, R112, R72, R179 ;  /* 0x0000004870567223 */ /* 0x004fe200000000b3 */
[C---:B------:R-:W-:Y:S01]  /*10c80*/  FFMA R84, R102.reuse, R82, R93 ;  /* 0x0000005266547223 */ /* 0x040fe2000000005d */
        /* <DEDUP_REMOVED lines=12> */
[----:B------:R-:W-:Y:S01]  /*10d50*/  FFMA R92, R114, R82, R101 ;  /* 0x00000052725c7223 */ /* 0x000fe20000000065 */
[C---:B------:R-:W-:Y:S01]  /*10d60*/  FFMA R175, R115.reuse, R75, R94 ;  /* 0x0000004b73af7223 */ /* 0x040fe2000000005e */
[----:B------:R-:W-:Y:S01]  /*10d70*/  FFMA R108, R108, R76, R197 ;  /* 0x0000004c6c6c7223 */ /* 0x000fe200000000c5 */
[----:B------:R-:W-:Y:S01]  /*10d80*/  FFMA R100, R114, R78, R93 ;  /* 0x0000004e72647223 */ /* 0x000fe2000000005d */
[----:B------:R-:W-:Y:S01]  /*10d90*/  FFMA R177, R115, R83, R92 ;  /* 0x0000005373b17223 */ /* 0x000fe2000000005c */
[-C--:B------:R-:W-:Y:S01]  /*10da0*/  FFMA R112, R112, R68.reuse, R181 ;  /* 0x0000004470707223 */ /* 0x080fe200000000b5 */
[----:B------:R-:W-:Y:S01]  /*10db0*/  FFMA R109, R109, R77, R108 ;  /* 0x0000004d6d6d7223 */ /* 0x000fe2000000006c */
[----:B------:R-:W-:Y:S01]  /*10dc0*/  FFMA R179, R115, R79, R100 ;  /* 0x0000004f73b37223 */ /* 0x000fe20000000064 */
[C---:B-1----:R-:W-:Y:S01]  /*10dd0*/  FFMA R92, R88.reuse, R68, R173 ;  /* 0x00000044585c7223 */ /* 0x042fe200000000ad */
        /* <DEDUP_REMOVED lines=25> */
[----:B------:R-:W3:Y:S01]  /*10f70*/  LDS.128 R92, [R19.X4+UR4+0x47a0] ;  /* 0x0047a004135c7984 */ /* 0x000ee20008004c00 */
[C---:B------:R-:W-:Y:S01]  /*10f80*/  FFMA R96, R98.reuse, R78, R89 ;  /* 0x0000004e62607223 */ /* 0x040fe20000000059 */
[----:B------:R-:W-:Y:S01]  /*10f90*/  FFMA R90, R98, R74, R91 ;  /* 0x0000004a625a7223 */ /* 0x000fe2000000005b */
[----:B------:R-:W-:Y:S01]  /*10fa0*/  FFMA R211, R99, R71, R88 ;  /* 0x0000004763d37223 */ /* 0x000fe20000000058 */
[----:B------:R-:W-:Y:S01]  /*10fb0*/  FFMA R113, R113, R69, R112 ;  /* 0x0000004571717223 */ /* 0x000fe20000000070 */
[----:B--2---:R-:W-:Y:S01]  /*10fc0*/  FFMA R88, R84, R68, R201 ;  /* 0x0000004454587223 */ /* 0x004fe200000000c9 */
[C---:B------:R-:W-:Y:S01]  /*10fd0*/  FFMA R209, R99.reuse, R79, R96 ;  /* 0x0000004f63d17223 */ /* 0x040fe20000000060 */
[----:B------:R-:W-:Y:S01]  /*10fe0*/  FFMA R207, R99, R75, R90 ;  /* 0x0000004b63cf7223 */ /* 0x000fe2000000005a */
[----:B------:R-:W-:Y:S01]  /*10ff0*/  FFMA R98, R98, R82, R97 ;  /* 0x0000005262627223 */ /* 0x000fe20000000061 */
        /* <DEDUP_REMOVED lines=11> */
[-C--:B------:R-:W-:Y:S01]  /*110b0*/  FFMA R203, R99, R83.reuse, R98 ;  /* 0x0000005363cb7223 */ /* 0x080fe20000000062 */
[C---:B------:R-:W-:Y:S01]  /*110c0*/  FFMA R84, R86.reuse, R70, R97 ;  /* 0x0000004656547223 */ /* 0x040fe20000000061 */
[----:B------:R-:W-:Y:S01]  /*110d0*/  LDS.128 R112, [R21+0x3b0] ;  /* 0x0003b00015707984 */ /* 0x000fe20000000c00 */
[C---:B------:R-:W-:Y:S01]  /*110e0*/  FFMA R88, R86.reuse, R82, R91 ;  /* 0x0000005256587223 */ /* 0x040fe2000000005b */
[C---:B------:R-:W-:Y:S01]  /*110f0*/  FFMA R90, R86.reuse, R74, R89 ;  /* 0x0000004a565a7223 */ /* 0x040fe20000000059 */
[----:B------:R-:W-:Y:S01]  /*11100*/  FFMA R86, R86, R78, R85 ;  /* 0x0000004e56567223 */ /* 0x000fe20000000055 */
[----:B------:R-:W2:Y:S01]  /*11110*/  LDS.128 R96, [R19.X4+UR4+0x1b0] ;  /* 0x0001b00413607984 */ /* 0x000ea20008004c00 */
[C---:B------:R-:W-:Y:S01]  /*11120*/  FFMA R143, R87.reuse, R83, R88 ;  /* 0x00000053578f7223 */ /* 0x040fe20000000058 */
[C---:B-1----:R-:W-:Y:S01]  /*11130*/  FFMA R88, R100.reuse, R76, R129 ;  /* 0x0000004c64587223 */ /* 0x042fe20000000081 */
[C---:B------:R-:W-:Y:S01]  /*11140*/  FFMA R169, R87.reuse, R79, R86 ;  /* 0x0000004f57a97223 */ /* 0x040fe20000000056 */
[----:B------:R-:W1:Y:S01]  /*11150*/  LDS.128 R108, [R21+0x1b0] ;  /* 0x0001b000156c7984 */ /* 0x000e620000000c00 */
[C---:B------:R-:W-:Y:S01]  /*11160*/  FFMA R171, R87.reuse, R71, R84 ;  /* 0x0000004757ab7223 */ /* 0x040fe20000000054 */
[C---:B------:R-:W-:Y:S01]  /*11170*/  FFMA R86, R100.reuse, R72, R23 ;  /* 0x0000004864567223 */ /* 0x040fe20000000017 */
[----:B------:R-:W-:Y:S01]  /*11180*/  FFMA R141, R87, R75, R90 ;  /* 0x0000004b578d7223 */ /* 0x000fe2000000005a */
[C---:B------:R-:W-:Y:S01]  /*11190*/  FFMA R84, R100.reuse, R80, R131 ;  /* 0x0000005064547223 */ /* 0x040fe20000000083 */
[C---:B------:R-:W-:Y:S01]  /*111a0*/  FFMA R23, R101.reuse, R77, R88 ;  /* 0x0000004d65177223 */ /* 0x040fe20000000058 */
[-C--:B------:R-:W-:Y:S01]  /*111b0*/  FFMA R100, R100, R68.reuse, R133 ;  /* 0x0000004464647223 */ /* 0x080fe20000000085 */
[----:B------:R-:W4:Y:S01]  /*111c0*/  LDS.128 R88, [R19.X4+UR4+0x3b0] ;  /* 0x0003b00413587984 */ /* 0x000f220008004c00 */
[C---:B------:R-:W-:Y:S01]  /*111d0*/  FFMA R85, R101.reuse, R73, R86 ;  /* 0x0000004965557223 */ /* 0x040fe20000000056 */
[C---:B------:R-:W-:Y:S01]  /*111e0*/  FFMA R87, R101.reuse, R81, R84 ;  /* 0x0000005165577223 */ /* 0x040fe20000000054 */
[-C--:B------:R-:W-:Y:S01]  /*111f0*/  FFMA R101, R101, R69.reuse, R100 ;  /* 0x0000004565657223 */ /* 0x080fe20000000064 */
[----:B---3--:R-:W-:Y:S01]  /*11200*/  FFMA R68, R92, R68, R107 ;  /* 0x000000445c447223 */ /* 0x008fe2000000006b */
[C---:B------:R-:W-:Y:S01]  /*11210*/  FFMA R86, R102.reuse, R74, R85 ;  /* 0x0000004a66567223 */ /* 0x040fe20000000055 */
[C---:B------:R-:W-:Y:S01]  /*11220*/  FFMA R84, R102.reuse, R82, R87 ;  /* 0x0000005266547223 */ /* 0x040fe20000000057 */
        /* <DEDUP_REMOVED lines=17> */
[----:B------:R-:W-:-:S02]  /*11340*/  FFMA R139, R95, R75, R74 ;  /* 0x0000004b5f8b7223 */ /* 0x000fc4000000004a */
[----:B------:R-:W-:Y:S01]  /*11350*/  FFMA R81, R93, R81, R80 ;  /* 0x000000515d517223 */ /* 0x000fe20000000050 */
[----:B------:R-:W-:Y:S01]  /*11360*/  FFMA R135, R95, R79, R78 ;  /* 0x0000004f5f877223 */ /* 0x000fe2000000004e */
[C---:B--2---:R-:W-:Y:S01]  /*11370*/  FFMA R70, R96.reuse, R112, R191 ;  /* 0x0000007060467223 */ /* 0x044fe200000000bf */
[----:B------:R-:W-:Y:S01]  /*11380*/  FFMA R72, R96, R120, R195 ;  /* 0x0000007860487223 */ /* 0x000fe200000000c3 */
[----:B------:R-:W-:Y:S01]  /*11390*/  FFMA R82, R94, R82, R81 ;  /* 0x000000525e527223 */ /* 0x000fe20000000051 */
[C---:B-1----:R-:W-:Y:S01]  /*113a0*/  FFMA R68, R96.reuse, R108, R193 ;  /* 0x0000006c60447223 */ /* 0x042fe200000000c1 */
[C---:B------:R-:W-:Y:S01]  /*113b0*/  FFMA R75, R97.reuse, R113, R70 ;  /* 0x00000071614b7223 */ /* 0x040fe20000000046 */
[C---:B------:R-:W-:Y:S01]  /*113c0*/  FFMA R73, R97.reuse, R121, R72 ;  /* 0x0000007961497223 */ /* 0x040fe20000000048 */
[----:B------:R-:W-:Y:S01]  /*113d0*/  FFMA R96, R96, R116, R197 ;  /* 0x0000007460607223 */ /* 0x000fe200000000c5 */
[----:B------:R-:W-:Y:S01]  /*113e0*/  FFMA R77, R97, R109, R68 ;  /* 0x0000006d614d7223 */ /* 0x000fe20000000044 */
[C---:B------:R-:W-:Y:S01]  /*113f0*/  FFMA R74, R98.reuse, R114, R75 ;  /* 0x00000072624a7223 */ /* 0x040fe2000000004b */
[----:B------:R-:W1:Y:S01]  /*11400*/  LDS.128 R68, [R19.X4+UR4+0x7b0] ;  /* 0x0007b00413447984 */ /* 0x000e620008004c00 */
[C---:B------:R-:W-:Y:S01]  /*11410*/  FFMA R76, R98.reuse, R122, R73 ;  /* 0x0000007a624c7223 */ /* 0x040fe20000000049 */
[----:B------:R-:W-:Y:S01]  /*11420*/  FFMA R72, R98, R110, R77 ;  /* 0x0000006e62487223 */ /* 0x000fe2000000004d */
[----:B------:R-:W-:Y:S01]  /*11430*/  FFMA R133, R95, R83, R82 ;  /* 0x000000535f857223 */ /* 0x000fe20000000052 */
[C---:B------:R-:W-:Y:S01]  /*11440*/  FFMA R193, R99.reuse, R115, R74 ;  /* 0x0000007363c17223 */ /* 0x040fe2000000004a */
[C---:B------:R-:W-:Y:S01]  /*11450*/  FFMA R197, R99.reuse, R123, R76 ;  /* 0x0000007b63c57223 */ /* 0x040fe2000000004c */
[----:B------:R-:W-:Y:S01]  /*11460*/  FFMA R107, R99, R111, R72 ;  /* 0x0000006f636b7223 */ /* 0x000fe20000000048 */
[C---:B----4-:R-:W-:Y:S01]  /*11470*/  FFMA R76, R88.reuse, R116, R183 ;  /* 0x00000074584c7223 */ /* 0x050fe200000000b7 */
[C---:B------:R-:W-:Y:S01]  /*11480*/  FFMA R74, R88.reuse, R120, R185 ;  /* 0x00000078584a7223 */ /* 0x040fe200000000b9 */
[C---:B------:R-:W-:Y:S01]  /*11490*/  FFMA R72, R88.reuse, R112, R187 ;  /* 0x0000007058487223 */ /* 0x040fe200000000bb */
        /* <DEDUP_REMOVED lines=11> */
[----:B------:R-:W-:Y:S01]  /*11550*/  FFMA R105, R91, R115, R72 ;  /* 0x000000735b697223 */ /* 0x000fe20000000048 */
[C---:B---3--:R-:W-:Y:S01]  /*11560*/  FFMA R72, R84.reuse, R108, R181 ;  /* 0x0000006c54487223 */ /* 0x048fe200000000b5 */
[C---:B------:R-:W-:Y:S01]  /*11570*/  FFMA R76, R84.reuse, R116, R179 ;  /* 0x00000074544c7223 */ /* 0x040fe200000000b3 */
[----:B------:R-:W-:Y:S01]  /*11580*/  FFMA R74, R84, R120, R175 ;  /* 0x00000078544a7223 */ /* 0x000fe200000000af */
[-C--:B------:R-:W-:Y:S01]  /*11590*/  FFMA R90, R90, R110.reuse, R89 ;  /* 0x0000006e5a5a7223 */ /* 0x080fe20000000059 */
        /* <DEDUP_REMOVED lines=8> */
[----:B------:R-:W3:Y:S01]  /*11620*/  LDS.128 R88, [R19.X4+UR4+0x43b0] ;  /* 0x0043b00413587984 */ /* 0x000ee20008004c00 */
[C---:B------:R-:W-:Y:S01]  /*11630*/  FFMA R199, R87.reuse, R119, R76 ;  /* 0x0000007757c77223 */ /* 0x040fe2000000004c */
[C---:B------:R-:W-:Y:S01]  /*11640*/  FFMA R131, R87.reuse, R123, R74 ;  /* 0x0000007b57837223 */ /* 0x040fe2000000004a */
[----:B------:R-:W-:Y:S01]  /*11650*/  FFMA R219, R87, R111, R72 ;  /* 0x0000006f57db7223 */ /* 0x000fe20000000048 */
        /* <DEDUP_REMOVED lines=15> */
[----:B------:R-:W-:Y:S01]  /*11750*/  FFMA R70, R70, R114, R69 ;  /* 0x0000007246467223 */ /* 0x000fe20000000045 */
[----:B------:R-:W1:Y:S01]  /*11760*/  LDS.128 R84, [R19.X4+UR4+0x45b0] ;  /* 0x0045b00413547984 */ /* 0x000e620008004c00 */
[C---:B------:R-:W-:Y:S01]  /*11770*/  FFMA R127, R71.reuse, R123, R72 ;  /* 0x0000007b477f7223 */ /* 0x040fe20000000048 */
[C---:B--2---:R-:W-:Y:S01]  /*11780*/  FFMA R72, R92.reuse, R120, R207 ;  /* 0x000000785c487223 */ /* 0x044fe200000000cf */
        /* <DEDUP_REMOVED lines=13> */
[----:B------:R-:W-:Y:S01]  /*11860*/  LDS.128 R96, [R19.X4+UR4+0x1c0] ;  /* 0x0001c00413607984 */ /* 0x000fe20008004c00 */
[----:B------:R-:W-:Y:S01]  /*11870*/  FFMA R93, R93, R117, R92 ;  /* 0x000000755d5d7223 */ /* 0x000fe2000000005c */
[C---:B------:R-:W-:Y:S01]  /*11880*/  FFMA R92, R94.reuse, R110, R73 ;  /* 0x0000006e5e5c7223 */ /* 0x040fe20000000049 */
[C---:B------:R-:W-:Y:S01]  /*11890*/  FFMA R187, R95.reuse, R115, R100 ;  /* 0x000000735fbb7223 */ /* 0x040fe20000000064 */
[----:B------:R-:W2:Y:S01]  /*118a0*/  LDS.128 R68, [R21+0x3c0] ;  /* 0x0003c00015447984 */ /* 0x000ea20000000c00 */
[----:B------:R-:W-:Y:S01]  /*118b0*/  FFMA R94, R94, R118, R93 ;  /* 0x000000765e5e7223 */ /* 0x000fe2000000005d */
[C---:B------:R-:W-:Y:S01]  /*118c0*/  FFMA R191, R95.reuse, R111, R92 ;  /* 0x0000006f5fbf7223 */ /* 0x040fe2000000005c */
[C---:B---3--:R-:W-:Y:S01]  /*118d0*/  FFMA R100, R88.reuse, R116, R169 ;  /* 0x0000007458647223 */ /* 0x048fe200000000a9 */
        /* <DEDUP_REMOVED lines=10> */
[----:B------:R-:W-:Y:S01]  /*11980*/  FFMA R183, R95, R123, R102 ;  /* 0x0000007b5fb77223 */ /* 0x000fe20000000066 */
[----:B------:R-:W-:Y:S01]  /*11990*/  FFMA R89, R89, R109, R88 ;  /* 0x0000006d59597223 */ /* 0x000fe20000000058 */
[----:B------:R-:W5:Y:S01]  /*119a0*/  LDS.128 R92, [R19.X4+UR4+0x3c0] ;  /* 0x0003c004135c7984 */ /* 0x000f620008004c00 */
        /* <DEDUP_REMOVED lines=26> */
[----:B---3--:R-:W-:-:S03]  /*11b50*/  FFMA R84, R96, R76, R107 ;  /* 0x0000004c60547223 */ /* 0x008fc6000000006b */
[C---:B------:R-:W-:Y:S01]  /*11b60*/  FFMA R103, R97.reuse, R69, R86 ;  /* 0x0000004561677223 */ /* 0x040fe20000000056 */
[C---:B----4-:R-:W-:Y:S01]  /*11b70*/  FFMA R100, R96.reuse, R72, R197 ;  /* 0x0000004860647223 */ /* 0x050fe200000000c5 */
[C---:B------:R-:W-:Y:S02]  /*11b80*/  FFMA R107, R97.reuse, R77, R84 ;  /* 0x0000004d616b7223 */ /* 0x040fe40000000054 */
[----:B------:R-:W2:Y:S01]  /*11b90*/  LDS.128 R84, [R19.X4+UR4+0x7c0] ;  /* 0x0007c00413547984 */ /* 0x000ea20008004c00 */
[----:B-----5:R-:W-:Y:S01]  /*11ba0*/  FFMA R96, R96, R80, R215 ;  /* 0x0000005060607223 */ /* 0x020fe200000000d7 */
[C---:B------:R-:W-:Y:S01]  /*11bb0*/  FFMA R101, R97.reuse, R73, R100 ;  /* 0x0000004961657223 */ /* 0x040fe20000000064 */
[C---:B------:R-:W-:Y:S02]  /*11bc0*/  FFMA R100, R98.reuse, R70, R103 ;  /* 0x0000004662647223 */ /* 0x040fe40000000067 */
        /* <DEDUP_REMOVED lines=8> */
[C---:B------:R-:W-:Y:S01]  /*11c50*/  FFMA R179, R99.reuse, R83, R98 ;  /* 0x0000005363b37223 */ /* 0x040fe20000000062 */
[C---:B------:R-:W-:Y:S01]  /*11c60*/  FFMA R98, R92.reuse, R72, R195 ;  /* 0x000000485c627223 */ /* 0x040fe200000000c3 */
[----:B------:R-:W-:Y:S01]  /*11c70*/  FFMA R92, R92, R76, R217 ;  /* 0x0000004c5c5c7223 */ /* 0x000fe200000000d9 */
        /* <DEDUP_REMOVED lines=43> */
[----:B------:R-:W2:Y:S01]  /*11f30*/  LDS.128 R124, [R19.X4+UR4+0x45c0] ;  /* 0x0045c004137c7984 */ /* 0x000ea20008004c00 */
[C---:B------:R-:W-:Y:S01]  /*11f40*/  FFMA R213, R87.reuse, R79, R84 ;  /* 0x0000004f57d57223 */ /* 0x040fe20000000054 */
[C---:B------:R-:W-:Y:S01]  /*11f50*/  FFMA R211, R87.reuse, R75, R88 ;  /* 0x0000004b57d37223 */ /* 0x040fe20000000058 */
[C---:B------:R-:W-:Y:S01]  /*11f60*/  FFMA R201, R87.reuse, R71, R86 ;  /* 0x0000004757c97223 */ /* 0x040fe20000000056 */
[C---:B---3--:R-:W-:Y:S01]  /*11f70*/  FFMA R84, R104.reuse, R76, R191 ;  /* 0x0000004c68547223 */ /* 0x048fe200000000bf */
        /* <DEDUP_REMOVED lines=56> */
[----:B---3--:R-:W-:-:S03]  /*12300*/  FFMA R126, R100, R88, R177 ;  /* 0x00000058647e7223 */ /* 0x008fc600000000b1 */
[C---:B------:R-:W-:Y:S01]  /*12310*/  FFMA R167, R101.reuse, R85, R124 ;  /* 0x0000005565a77223 */ /* 0x040fe2000000007c */
[C---:B----4-:R-:W-:Y:S01]  /*12320*/  FFMA R132, R100.reuse, R92, R175 ;  /* 0x0000005c64847223 */ /* 0x050fe200000000af */
[C---:B------:R-:W-:Y:S02]  /*12330*/  FFMA R165, R101.reuse, R89, R126 ;  /* 0x0000005965a57223 */ /* 0x040fe4000000007e */
[----:B------:R-:W1:Y:S01]  /*12340*/  LDS.128 R124, [R19.X4+UR4+0x7d0] ;  /* 0x0007d004137c7984 */ /* 0x000e620008004c00 */
        /* <DEDUP_REMOVED lines=125> */
[C---:B--2---:R-:W-:Y:S01]  /*12b20*/  FFMA R72, R100.reuse, R72, R123 ;  /* 0x0000004864487223 */ /* 0x044fe2000000007b */
[C---:B------:R-:W-:Y:S01]  /*12b30*/  FFMA R219, R127.reuse, R119, R118 ;  /* 0x000000777fdb7223 */ /* 0x040fe20000000076 */
[----:B------:R-:W-:Y:S01]  /*12b40*/  FFMA R223, R127, R111, R110 ;  /* 0x0000006f7fdf7223 */ /* 0x000fe2000000006e */
[----:B------:R-:W-:Y:S01]  /*12b50*/  LDS.128 R112, [R21+0x1e0] ;  /* 0x0001e00015707984 */ /* 0x000fe20000000c00 */
[C---:B------:R-:W-:Y:S01]  /*12b60*/  FFMA R173, R131.reuse, R99, R128 ;  /* 0x0000006383ad7223 */ /* 0x040fe20000000080 */
[----:B------:R-:W-:Y:S01]  /*12b70*/  FFMA R217, R131, R87, R130 ;  /* 0x0000005783d97223 */ /* 0x000fe20000000082 */
[C---:B------:R-:W-:Y:S01]  /*12b80*/  FFMA R73, R101.reuse, R73, R72 ;  /* 0x0000004965497223 */ /* 0x040fe20000000048 */
[----:B------:R-:W2:Y:S01]  /*12b90*/  LDS.128 R120, [R19.X4+UR4+0x5e0] ;  /* 0x0005e00413787984 */ /* 0x000ea20008004c00 */
[C---:B------:R-:W-:Y:S01]  /*12ba0*/  FFMA R76, R100.reuse, R76, R223 ;  /* 0x0000004c644c7223 */ /* 0x040fe200000000df */
[----:B------:R-:W-:Y:S01]  /*12bb0*/  FFMA R80, R100, R80, R219 ;  /* 0x0000005064507223 */ /* 0x000fe200000000db */
[C---:B------:R-:W-:Y:S01]  /*12bc0*/  FFMA R74, R102.reuse, R74, R73 ;  /* 0x0000004a664a7223 */ /* 0x040fe20000000049 */
[----:B------:R-:W3:Y:S01]  /*12bd0*/  LDS.128 R124, [R19.X4+UR4+0x7e0] ;  /* 0x0007e004137c7984 */ /* 0x000ee20008004c00 */
[C---:B------:R-:W-:Y:S01]  /*12be0*/  FFMA R77, R101.reuse, R77, R76 ;  /* 0x0000004d654d7223 */ /* 0x040fe2000000004c */
[----:B------:R-:W-:Y:S01]  /*12bf0*/  FFMA R81, R101, R81, R80 ;  /* 0x0000005165517223 */ /* 0x000fe20000000050 */
[C---:B------:R-:W-:Y:S01]  /*12c00*/  FFMA R75, R103.reuse, R75, R74 ;  /* 0x0000004b674b7223 */ /* 0x040fe2000000004a */
[----:B------:R-:W4:Y:S01]  /*12c10*/  LDS.128 R128, [R19.X4+UR4+0x41e0] ;  /* 0x0041e00413807984 */ /* 0x000f220008004c00 */
[C---:B------:R-:W-:Y:S01]  /*12c20*/  FFMA R78, R102.reuse, R78, R77 ;  /* 0x0000004e664e7223 */ /* 0x040fe2000000004d */
[----:B------:R-:W-:Y:S01]  /*12c30*/  FFMA R82, R102, R82, R81 ;  /* 0x0000005266527223 */ /* 0x000fe20000000051 */
[----:B------:R-:W-:Y:S01]  /*12c40*/  FFMA R68, R100, R68, R221 ;  /* 0x0000004464447223 */ /* 0x000fe200000000dd */
[----:B------:R-:W5:Y:S01]  /*12c50*/  LDS.128 R132, [R19.X4+UR4+0x43e0] ;  /* 0x0043e00413847984 */ /* 0x000f620008004c00 */
[C---:B------:R-:W-:Y:S01]  /*12c60*/  FFMA R79, R103.reuse, R79, R78 ;  /* 0x0000004f674f7223 */ /* 0x040fe2000000004e */
[----:B------:R-:W-:Y:S01]  /*12c70*/  FFMA R83, R103, R83, R82 ;  /* 0x0000005367537223 */ /* 0x000fe20000000052 */
[----:B------:R-:W-:Y:S01]  /*12c80*/  FFMA R69, R101, R69, R68 ;  /* 0x0000004565457223 */ /* 0x000fe20000000044 */
[----:B------:R-:W5:Y:S03]  /*12c90*/  LDS.128 R108, [R19.X4+UR4+0x1e0] ;  /* 0x0001e004136c7984 */ /* 0x000f660008004c00 */
[----:B------:R-:W-:Y:S01]  /*12ca0*/  FFMA R70, R102, R70, R69 ;  /* 0x0000004666467223 */ /* 0x000fe20000000045 */
[----:B------:R-:W5:Y:S03]  /*12cb0*/  LDS.128 R116, [R19.X4+UR4+0x3e0] ;  /* 0x0003e00413747984 */ /* 0x000f660008004c00 */
[----:B------:R-:W-:Y:S01]  /*12cc0*/  FFMA R71, R103, R71, R70 ;  /* 0x0000004767477223 */ /* 0x000fe20000000046 */
[----:B------:R-:W5:Y:S04]  /*12cd0*/  LDS.128 R136, [R19.X4+UR4+0x45e0] ;  /* 0x0045e00413887984 */ /* 0x000f680008004c00 */
[----:B------:R-:W5:Y:S01]  /*12ce0*/  LDS.128 R140, [R19.X4+UR4+0x47e0] ;  /* 0x0047e004138c7984 */ /* 0x000f620008004c00 */
[C---:B-1----:R-:W-:Y:S01]  /*12cf0*/  FFMA R92, R104.reuse, R92, R75 ;  /* 0x0000005c685c7223 */ /* 0x042fe2000000004b */
[C---:B------:R-:W-:Y:S01]  /*12d00*/  FFMA R84, R104.reuse, R84, R79 ;  /* 0x0000005468547223 */ /* 0x040fe2000000004f */
[C---:B------:R-:W-:Y:S01]  /*12d10*/  FFMA R96, R104.reuse, R96, R83 ;  /* 0x0000006068607223 */ /* 0x040fe20000000053 */
[----:B------:R-:W1:Y:S01]  /*12d20*/  LDS.128 R72, [R21+0x3e0] ;  /* 0x0003e00015487984 */ /* 0x000e620000000c00 */
[----:B------:R-:W-:Y:S01]  /*12d30*/  FFMA R88, R104, R88, R71 ;  /* 0x0000005868587223 */ /* 0x000fe20000000047 */
[C---:B------:R-:W-:Y:S01]  /*12d40*/  FFMA R85, R105.reuse, R85, R84 ;  /* 0x0000005569557223 */ /* 0x040fe20000000054 */
[C---:B------:R-:W-:Y:S01]  /*12d50*/  FFMA R93, R105.reuse, R93, R92 ;  /* 0x0000005d695d7223 */ /* 0x040fe2000000005c */
[C---:B------:R-:W-:Y:S01]  /*12d60*/  FFMA R97, R105.reuse, R97, R96 ;  /* 0x0000006169617223 */ /* 0x040fe20000000060 */
[----:B------:R-:W-:Y:S01]  /*12d70*/  FFMA R89, R105, R89, R88 ;  /* 0x0000005969597223 */ /* 0x000fe20000000058 */
[C---:B------:R-:W-:Y:S01]  /*12d80*/  FFMA R86, R106.reuse, R86, R85 ;  /* 0x000000566a567223 */ /* 0x040fe20000000055 */
[----:B------:R-:W-:Y:S01]  /*12d90*/  FFMA R94, R106, R94, R93 ;  /* 0x0000005e6a5e7223 */ /* 0x000fe2000000005d */
[----:B--2---:R-:W-:Y:S01]  /*12da0*/  FFMA R76, R120, R112, R199 ;  /* 0x00000070784c7223 */ /* 0x004fe200000000c7 */
[----:B------:R-:W-:Y:S01]  /*12db0*/  FFMA R90, R106, R90, R89 ;  /* 0x0000005a6a5a7223 */ /* 0x000fe20000000059 */
[C---:B------:R-:W-:Y:S01]  /*12dc0*/  FFMA R87, R107.reuse, R87, R86 ;  /* 0x000000576b577223 */ /* 0x040fe20000000056 */
[----:B------:R-:W-:Y:S01]  /*12dd0*/  FFMA R95, R107, R95, R94 ;  /* 0x0000005f6b5f7223 */ /* 0x000fe2000000005e */
[----:B---3--:R-:W-:Y:S01]  /*12de0*/  FFMA R78, R124, R112, R205 ;  /* 0x000000707c4e7223 */ /* 0x008fe200000000cd */
[----:B------:R-:W-:Y:S01]  /*12df0*/  FFMA R77, R121, R113, R76 ;  /* 0x00000071794d7223 */ /* 0x000fe2000000004c */
[----:B------:R-:W-:Y:S01]  /*12e00*/  FFMA R91, R107, R91, R90 ;  /* 0x0000005b6b5b7223 */ /* 0x000fe2000000005a */
[----:B------:R-:W-:Y:S01]  /*12e10*/  FFMA R98, R106, R98, R97 ;  /* 0x000000626a627223 */ /* 0x000fe20000000061 */
[-C--:B----4-:R-:W-:Y:S01]  /*12e20*/  FFMA R80, R128, R112.reuse, R211 ;  /* 0x0000007080507223 */ /* 0x090fe200000000d3 */
[----:B------:R-:W-:Y:S01]  /*12e30*/  FFMA R79, R125, R113, R78 ;  /* 0x000000717d4f7223 */ /* 0x000fe2000000004e */
[----:B------:R-:W-:Y:S01]  /*12e40*/  LDS.128 R100, [R19.X4+UR4+0x47f0] ;  /* 0x0047f00413647984 */ /* 0x000fe20008004c00 */
[----:B------:R-:W-:Y:S01]  /*12e50*/  FFMA R219, R107, R99, R98 ;  /* 0x000000636bdb7223 */ /* 0x000fe20000000062 */
[----:B-----5:R-:W-:Y:S01]  /*12e60*/  FFMA R82, R132, R112, R215 ;  /* 0x0000007084527223 */ /* 0x020fe200000000d7 */
[-C--:B------:R-:W-:Y:S01]  /*12e70*/  FFMA R81, R129, R113.reuse, R80 ;  /* 0x0000007181517223 */ /* 0x080fe20000000050 */
[-C--:B------:R-:W-:Y:S01]  /*12e80*/  FFMA R80, R122, R114.reuse, R77 ;  /* 0x000000727a507223 */ /* 0x080fe2000000004d */
[----:B------:R-:W-:Y:S01]  /*12e90*/  LDS.128 R104, [R21+0x1f0] ;  /* 0x0001f00015687984 */ /* 0x000fe20000000c00 */
[-C--:B------:R-:W-:Y:S01]  /*12ea0*/  FFMA R83, R133, R113.reuse, R82 ;  /* 0x0000007185537223 */ /* 0x080fe20000000052 */
[----:B------:R-:W-:Y:S01]  /*12eb0*/  FFMA R82, R126, R114, R79 ;  /* 0x000000727e527223 */ /* 0x000fe2000000004f */
[-C--:B------:R-:W-:Y:S01]  /*12ec0*/  FFMA R68, R108, R112.reuse, R181 ;  /* 0x000000706c447223 */ /* 0x080fe200000000b5 */
[----:B------:R-:W2:Y:S01]  /*12ed0*/  LDS.128 R76, [R21+0x5e0] ;  /* 0x0005e000154c7984 */ /* 0x000ea20000000c00 */
        /* <DEDUP_REMOVED lines=9> */
[-C--:B------:R-:W-:Y:S01]  /*12f70*/  FFMA R85, R137, R113.reuse, R84 ;  /* 0x0000007189557223 */ /* 0x080fe20000000054 */
[-C--:B------:R-:W-:Y:S01]  /*12f80*/  FFMA R70, R118, R114.reuse, R71 ;  /* 0x0000007276467223 */ /* 0x080fe20000000047 */
[-C--:B------:R-:W-:Y:S01]  /*12f90*/  FFMA R84, R130, R114.reuse, R81 ;  /* 0x0000007282547223 */ /* 0x080fe20000000051 */
[----:B------:R-:W-:Y:S01]  /*12fa0*/  FFMA R113, R141, R113, R112 ;  /* 0x000000718d717223 */ /* 0x000fe20000000070 */
[-C--:B------:R-:W-:Y:S01]  /*12fb0*/  FFMA R88, R138, R114.reuse, R85 ;  /* 0x000000728a587223 */ /* 0x080fe20000000055 */
[-C--:B------:R-:W-:Y:S01]  /*12fc0*/  FFMA R215, R111, R115.reuse, R68 ;  /* 0x000000736fd77223 */ /* 0x080fe20000000044 */
[-C--:B------:R-:W-:Y:S01]  /*12fd0*/  FFMA R181, R119, R115.reuse, R70 ;  /* 0x0000007377b57223 */ /* 0x080fe20000000046 */
[----:B------:R-:W-:Y:S01]  /*12fe0*/  FFMA R114, R142, R114, R113 ;  /* 0x000000728e727223 */ /* 0x000fe20000000071 */
[-C--:B------:R-:W-:Y:S01]  /*12ff0*/  FFMA R113, R123, R115.reuse, R80 ;  /* 0x000000737b717223 */ /* 0x080fe20000000050 */
[-C--:B------:R-:W-:Y:S01]  /*13000*/  FFMA R205, R131, R115.reuse, R84 ;  /* 0x0000007383cd7223 */ /* 0x080fe20000000054 */
[----:B------:R-:W-:Y:S01]  /*13010*/  FFMA R189, R139, R115, R88 ;  /* 0x000000738bbd7223 */ /* 0x000fe20000000058 */
[-C--:B-1----:R-:W-:Y:S01]  /*13020*/  FFMA R68, R108, R72.reuse, R179 ;  /* 0x000000486c447223 */ /* 0x082fe200000000b3 */
[-C--:B------:R-:W-:Y:S01]  /*13030*/  FFMA R70, R116, R72.reuse, R185 ;  /* 0x0000004874467223 */ /* 0x080fe200000000b9 */
[-C--:B------:R-:W-:Y:S01]  /*13040*/  FFMA R80, R120, R72.reuse, R191 ;  /* 0x0000004878507223 */ /* 0x080fe200000000bf */
[-C--:B------:R-:W-:Y:S01]  /*13050*/  FFMA R82, R124, R72.reuse, R195 ;  /* 0x000000487c527223 */ /* 0x080fe200000000c3 */
[-C--:B------:R-:W-:Y:S01]  /*13060*/  FFMA R84, R128, R72.reuse, R201 ;  /* 0x0000004880547223 */ /* 0x080fe200000000c9 */
[-C--:B------:R-:W-:Y:S01]  /*13070*/  FFMA R86, R132, R72.reuse, R207 ;  /* 0x0000004884567223 */ /* 0x080fe200000000cf */
[-C--:B------:R-:W-:Y:S01]  /*13080*/  FFMA R88, R136, R72.reuse, R213 ;  /* 0x0000004888587223 */ /* 0x080fe200000000d5 */
[----:B------:R-:W-:Y:S01]  /*13090*/  FFMA R72, R140, R72, R91 ;  /* 0x000000488c487223 */ /* 0x000fe2000000005b */
[-C--:B------:R-:W-:Y:S01]  /*130a0*/  FFMA R69, R109, R73.reuse, R68 ;  /* 0x000000496d457223 */ /* 0x080fe20000000044 */
        /* <DEDUP_REMOVED lines=15> */
[----:B------:R-:W1:Y:S01]  /*131a0*/  LDS.128 R68, [R21+0x7e0] ;  /* 0x0007e00015447984 */ /* 0x000e620000000c00 */
[-C--:B------:R-:W-:Y:S01]  /*131b0*/  FFMA R179, R111, R75.reuse, R72 ;  /* 0x0000004b6fb37223 */ /* 0x080fe20000000048 */
[-C--:B------:R-:W-:Y:S01]  /*131c0*/  FFMA R195, R119, R75.reuse, R80 ;  /* 0x0000004b77c37223 */ /* 0x080fe20000000050 */
[-C--:B------:R-:W-:Y:S01]  /*131d0*/  FFMA R191, R123, R75.reuse, R82 ;  /* 0x0000004b7bbf7223 */ /* 0x080fe20000000052 */
[-C--:B------:R-:W-:Y:S01]  /*131e0*/  FFMA R185, R127, R75.reuse, R84 ;  /* 0x0000004b7fb97223 */ /* 0x080fe20000000054 */
[-C--:B------:R-:W-:Y:S01]  /*131f0*/  FFMA R213, R131, R75.reuse, R86 ;  /* 0x0000004b83d57223 */ /* 0x080fe20000000056 */
[-C--:B------:R-:W-:Y:S01]  /*13200*/  FFMA R207, R135, R75.reuse, R88 ;  /* 0x0000004b87cf7223 */ /* 0x080fe20000000058 */
[-C--:B------:R-:W-:Y:S01]  /*13210*/  FFMA R217, R143, R75.reuse, R74 ;  /* 0x0000004b8fd97223 */ /* 0x080fe2000000004a */
[-C--:B--2---:R-:W-:Y:S01]  /*13220*/  FFMA R72, R108, R76.reuse, R175 ;  /* 0x0000004c6c487223 */ /* 0x084fe200000000af */
[-C--:B------:R-:W-:Y:S01]  /*13230*/  FFMA R74, R116, R76.reuse, R183 ;  /* 0x0000004c744a7223 */ /* 0x080fe200000000b7 */
[-C--:B------:R-:W-:Y:S01]  /*13240*/  FFMA R80, R120, R76.reuse, R187 ;  /* 0x0000004c78507223 */ /* 0x080fe200000000bb */
[-C--:B------:R-:W-:Y:S01]  /*13250*/  FFMA R82, R124, R76.reuse, R193 ;  /* 0x0000004c7c527223 */ /* 0x080fe200000000c1 */
[-C--:B------:R-:W-:Y:S01]  /*13260*/  FFMA R84, R128, R76.reuse, R197 ;  /* 0x0000004c80547223 */ /* 0x080fe200000000c5 */
[-C--:B------:R-:W-:Y:S01]  /*13270*/  FFMA R86, R132, R76.reuse, R203 ;  /* 0x0000004c84567223 */ /* 0x080fe200000000cb */
[-C--:B------:R-:W-:Y:S01]  /*13280*/  FFMA R88, R136, R76.reuse, R209 ;  /* 0x0000004c88587223 */ /* 0x080fe200000000d1 */
[----:B------:R-:W-:Y:S01]  /*13290*/  FFMA R76, R140, R76, R95 ;  /* 0x0000004c8c4c7223 */ /* 0x000fe2000000005f */
        /* <DEDUP_REMOVED lines=25> */
[----:B------:R-:W2:Y:S01]  /*13430*/  LDS.128 R72, [R19.X4+UR4+0x1f0] ;  /* 0x0001f00413487984 */ /* 0x000ea20008004c00 */
[-C--:B-1----:R-:W-:Y:S01]  /*13440*/  FFMA R108, R108, R68.reuse, R177 ;  /* 0x000000446c6c7223 */ /* 0x082fe200000000b1 */
[-C--:B------:R-:W-:Y:S01]  /*13450*/  FFMA R116, R116, R68.reuse, R23 ;  /* 0x0000004474747223 */ /* 0x080fe20000000017 */
[-C--:B------:R-:W-:Y:S01]  /*13460*/  FFMA R120, R120, R68.reuse, R165 ;  /* 0x0000004478787223 */ /* 0x080fe200000000a5 */
[----:B------:R-:W1:Y:S01]  /*13470*/  LDS.128 R76, [R19.X4+UR4+0x3f0] ;  /* 0x0003f004134c7984 */ /* 0x000e620008004c00 */
[-C--:B------:R-:W-:Y:S01]  /*13480*/  FFMA R124, R124, R68.reuse, R167 ;  /* 0x000000447c7c7223 */ /* 0x080fe200000000a7 */
[-C--:B------:R-:W-:Y:S01]  /*13490*/  FFMA R128, R128, R68.reuse, R169 ;  /* 0x0000004480807223 */ /* 0x080fe200000000a9 */
[-C--:B------:R-:W-:Y:S01]  /*134a0*/  FFMA R132, R132, R68.reuse, R171 ;  /* 0x0000004484847223 */ /* 0x080fe200000000ab */
[----:B------:R-:W3:Y:S01]  /*134b0*/  LDS.128 R80, [R19.X4+UR4+0x5f0] ;  /* 0x0005f00413507984 */ /* 0x000ee20008004c00 */
[-C--:B------:R-:W-:Y:S01]  /*134c0*/  FFMA R136, R136, R68.reuse, R173 ;  /* 0x0000004488887223 */ /* 0x080fe200000000ad */
[-C--:B------:R-:W-:Y:S01]  /*134d0*/  FFMA R109, R109, R69.reuse, R108 ;  /* 0x000000456d6d7223 */ /* 0x080fe2000000006c */
[----:B------:R-:W-:Y:S01]  /*134e0*/  FFMA R68, R140, R68, R219 ;  /* 0x000000448c447223 */ /* 0x000fe200000000db */
[----:B------:R-:W4:Y:S01]  /*134f0*/  LDS.128 R84, [R19.X4+UR4+0x7f0] ;  /* 0x0007f00413547984 */ /* 0x000f220008004c00 */
[-C--:B------:R-:W-:Y:S01]  /*13500*/  FFMA R117, R117, R69.reuse, R116 ;  /* 0x0000004575757223 */ /* 0x080fe20000000074 */
[-C--:B------:R-:W-:Y:S01]  /*13510*/  FFMA R121, R121, R69.reuse, R120 ;  /* 0x0000004579797223 */ /* 0x080fe20000000078 */
[-C--:B------:R-:W-:Y:S01]  /*13520*/  FFMA R125, R125, R69.reuse, R124 ;  /* 0x000000457d7d7223 */ /* 0x080fe2000000007c */
[----:B------:R-:W5:Y:S01]  /*13530*/  LDS.128 R88, [R19.X4+UR4+0x41f0] ;  /* 0x0041f00413587984 */ /* 0x000f620008004c00 */
[-C--:B------:R-:W-:Y:S01]  /*13540*/  FFMA R129, R129, R69.reuse, R128 ;  /* 0x0000004581817223 */ /* 0x080fe20000000080 */
[-C--:B------:R-:W-:Y:S01]  /*13550*/  FFMA R133, R133, R69.reuse, R132 ;  /* 0x0000004585857223 */ /* 0x080fe20000000084 */
[-C--:B------:R-:W-:Y:S01]  /*13560*/  FFMA R137, R137, R69.reuse, R136 ;  /* 0x0000004589897223 */ /* 0x080fe20000000088 */
[----:B------:R-:W5:Y:S01]  /*13570*/  LDS.128 R92, [R19.X4+UR4+0x43f0] ;  /* 0x0043f004135c7984 */ /* 0x000f620008004c00 */
[-C--:B------:R-:W-:Y:S01]  /*13580*/  FFMA R110, R110, R70.reuse, R109 ;  /* 0x000000466e6e7223 */ /* 0x080fe2000000006d */
[----:B------:R-:W-:Y:S01]  /*13590*/  FFMA R69, R141, R69, R68 ;  /* 0x000000458d457223 */ /* 0x000fe20000000044 */
[-C--:B------:R-:W-:Y:S01]  /*135a0*/  FFMA R118, R118, R70.reuse, R117 ;  /* 0x0000004676767223 */ /* 0x080fe20000000075 */
[----:B------:R-:W5:Y:S01]  /*135b0*/  LDS.128 R96, [R19.X4+UR4+0x45f0] ;  /* 0x0045f00413607984 */ /* 0x000f620008004c00 */
[-C--:B------:R-:W-:Y:S01]  /*135c0*/  FFMA R122, R122, R70.reuse, R121 ;  /* 0x000000467a7a7223 */ /* 0x080fe20000000079 */
[-C--:B------:R-:W-:Y:S01]  /*135d0*/  FFMA R126, R126, R70.reuse, R125 ;  /* 0x000000467e7e7223 */ /* 0x080fe2000000007d */
[-C--:B------:R-:W-:Y:S01]  /*135e0*/  FFMA R130, R130, R70.reuse, R129 ;  /* 0x0000004682827223 */ /* 0x080fe20000000081 */
[-C--:B------:R-:W-:Y:S01]  /*135f0*/  FFMA R134, R134, R70.reuse, R133 ;  /* 0x0000004686867223 */ /* 0x080fe20000000085 */
[-C--:B------:R-:W-:Y:S01]  /*13600*/  FFMA R138, R138, R70.reuse, R137 ;  /* 0x000000468a8a7223 */ /* 0x080fe20000000089 */
[----:B------:R-:W-:Y:S01]  /*13610*/  FFMA R70, R142, R70, R69 ;  /* 0x000000468e467223 */ /* 0x000fe20000000045 */
[----:B------:R-:W-:Y:S01]  /*13620*/  FFMA R23, R111, R71, R110 ;  /* 0x000000476f177223 */ /* 0x000fe2000000006e */
[C---:B------:R-:W-:Y:S01]  /*13630*/  FFMA R115, R143.reuse, R115, R114 ;  /* 0x000000738f737223 */ /* 0x040fe20000000072 */
[----:B------:R-:W5:Y:S01]  /*13640*/  LDS.128 R108, [R21+0x3f0] ;  /* 0x0003f000156c7984 */ /* 0x000f620000000c00 */
[-C--:B------:R-:W-:Y:S01]  /*13650*/  FFMA R143, R143, R71.reuse, R70 ;  /* 0x000000478f8f7223 */ /* 0x080fe20000000046 */
[-C--:B------:R-:W-:Y:S01]  /*13660*/  FFMA R119, R119, R71.reuse, R118 ;  /* 0x0000004777777223 */ /* 0x080fe20000000076 */
[-C--:B------:R-:W-:Y:S01]  /*13670*/  FFMA R123, R123, R71.reuse, R122 ;  /* 0x000000477b7b7223 */ /* 0x080fe2000000007a */
[-C--:B------:R-:W-:Y:S01]  /*13680*/  FFMA R127, R127, R71.reuse, R126 ;  /* 0x000000477f7f7223 */ /* 0x080fe2000000007e */
[-C--:B------:R-:W-:Y:S01]  /*13690*/  FFMA R131, R131, R71.reuse, R130 ;  /* 0x0000004783837223 */ /* 0x080fe20000000082 */
[-C--:B------:R-:W-:Y:S01]  /*136a0*/  FFMA R135, R135, R71.reuse, R134 ;  /* 0x0000004787877223 */ /* 0x080fe20000000086 */
[-C--:B--2---:R-:W-:Y:S01]  /*136b0*/  FFMA R68, R72, R104.reuse, R215 ;  /* 0x0000006848447223 */ /* 0x084fe200000000d7 */
[----:B------:R-:W-:Y:S01]  /*136c0*/  FFMA R139, R139, R71, R138 ;  /* 0x000000478b8b7223 */ /* 0x000fe2000000008a */
[----:B-1----:R-:W-:-:S02]  /*136d0*/  FFMA R70, R76, R104, R181 ;  /* 0x000000684c467223 */ /* 0x002fc400000000b5 */
[-C--:B------:R-:W-:Y:S02]  /*136e0*/  FFMA R69, R73, R105.reuse, R68 ;  /* 0x0000006949457223 */ /* 0x080fe40000000044 */
[-C--:B------:R-:W-:Y:S02]  /*136f0*/  FFMA R71, R77, R105.reuse, R70 ;  /* 0x000000694d477223 */ /* 0x080fe40000000046 */
[----:B------:R-:W-:Y:S01]  /*13700*/  FFMA R136, R74, R106, R69 ;  /* 0x0000006a4a887223 */ /* 0x000fe20000000045 */
[----:B---3--:R-:W-:Y:S01]  /*13710*/  FFMA R112, R80, R104, R113 ;  /* 0x0000006850707223 */ /* 0x008fe20000000071 */
[----:B------:R-:W-:Y:S01]  /*13720*/  FFMA R132, R78, R106, R71 ;  /* 0x0000006a4e847223 */ /* 0x000fe20000000047 */
[-C--:B----4-:R-:W-:Y:S01]  /*13730*/  FFMA R114, R84, R104.reuse, R211 ;  /* 0x0000006854727223 */ /* 0x090fe200000000d3 */
[----:B------:R-:W1:Y:S01]  /*13740*/  LDS.128 R68, [R21+0x5f0] ;  /* 0x0005f00015447984 */ /* 0x000e620000000c00 */
[----:B------:R-:W-:Y:S01]  /*13750*/  FFMA R113, R81, R105, R112 ;  /* 0x0000006951717223 */ /* 0x000fe20000000070 */
[----:B-----5:R-:W-:Y:S01]  /*13760*/  FFMA R116, R88, R104, R205 ;  /* 0x0000006858747223 */ /* 0x020fe200000000cd */
[-C--:B------:R-:W-:Y:S01]  /*13770*/  FFMA R136, R75, R107.reuse, R136 ;  /* 0x0000006b4b887223 */ /* 0x080fe20000000088 */
[----:B------:R-:W-:Y:S01]  /*13780*/  FFMA R132, R79, R107, R132 ;  /* 0x0000006b4f847223 */ /* 0x000fe20000000084 */
[----:B------:R-:W-:Y:S01]  /*13790*/  FFMA R128, R82, R106, R113 ;  /* 0x0000006a52807223 */ /* 0x000fe20000000071 */
[----:B------:R-:W-:Y:S01]  /*137a0*/  FFMA R118, R92, R104, R199 ;  /* 0x000000685c767223 */ /* 0x000fe200000000c7 */
[----:B------:R-:W-:-:S02]  /*137b0*/  FFMA R117, R89, R105, R116 ;  /* 0x0000006959757223 */ /* 0x000fc40000000074 */
[----:B------:R-:W-:Y:S01]  /*137c0*/  FFMA R128, R83, R107, R128 ;  /* 0x0000006b53807223 */ /* 0x000fe20000000080 */
        /* <DEDUP_REMOVED lines=71> */
[----:B------:R-:W-:-:S01]  /*13c40*/  FFMA R70, R102, R70, R69 ;  /* 0x0000004666467223 */ /* 0x000fc20000000045 */
[----:B------:R-:W-:Y:S01]  /*13c50*/  IADD3 R108, P1, R162, UR6, RZ ;  /* 0x00000006a26c7c10 */ /* 0x000fe2000ff3e0ff */
[-C--:B------:R-:W-:Y:S01]  /*13c60*/  FFMA R138, R75, R71.reuse, R138 ;  /* 0x000000474b8a7223 */ /* 0x080fe2000000008a */
[----:B------:R-:W-:Y:S01]  /*13c70*/  SEL R22, R22, RZ, !P0 ;  /* 0x000000ff16167207 */ /* 0x000fe20004000000 */
[-C--:B------:R-:W-:Y:S01]  /*13c80*/  FFMA R134, R79, R71.reuse, R134 ;  /* 0x000000474f867223 */ /* 0x080fe20000000086 */
[----:B------:R-:W-:Y:S01]  /*13c90*/  IADD3 R108, P0, R108, 0x1000, RZ ;  /* 0x000010006c6c7810 */ /* 0x000fe20007f1e0ff */
[-C--:B------:R-:W-:Y:S01]  /*13ca0*/  FFMA R130, R83, R71.reuse, R130 ;  /* 0x0000004753827223 */ /* 0x080fe20000000082 */
[----:B------:R-:W-:Y:S01]  /*13cb0*/  IADD3.X R109, R163, UR7, RZ, P1, !PT ;  /* 0x00000007a36d7c10 */ /* 0x000fe20008ffe4ff */
[-C--:B------:R-:W-:Y:S01]  /*13cc0*/  FFMA R126, R87, R71.reuse, R126 ;  /* 0x00000047577e7223 */ /* 0x080fe2000000007e */
[----:B------:R-:W-:Y:S01]  /*13cd0*/  IADD3 R164, P2, R156, UR6, RZ ;  /* 0x000000069ca47c10 */ /* 0x000fe2000ff5e0ff */
[----:B------:R-:W-:Y:S01]  /*13ce0*/  FFMA R122, R91, R71, R122 ;  /* 0x000000475b7a7223 */ /* 0x000fe2000000007a */
[----:B------:R-:W-:Y:S01]  /*13cf0*/  IADD3.X R109, RZ, R109, RZ, P0, !PT ;  /* 0x0000006dff6d7210 */ /* 0x000fe200007fe4ff */
[-C--:B------:R-:W-:Y:S01]  /*13d00*/  FFMA R118, R95, R71.reuse, R118 ;  /* 0x000000475f767223 */ /* 0x080fe20000000076 */
[----:B------:R-:W-:Y:S01]  /*13d10*/  IADD3 R110, P0, R160, UR6, RZ ;  /* 0x00000006a06e7c10 */ /* 0x000fe2000ff1e0ff */
[-C--:B------:R-:W-:Y:S01]  /*13d20*/  FFMA R114, R99, R71.reuse, R114 ;  /* 0x0000004763727223 */ /* 0x080fe20000000072 */
[----:B------:R-:W-:Y:S01]  /*13d30*/  FFMA R106, R103, R71, R70 ;  /* 0x00000047676a7223 */ /* 0x000fe20000000046 */
[----:B------:R-:W-:Y:S01]  /*13d40*/  LEA R107, R22, R3, 0xf ;  /* 0x00000003166b7211 */ /* 0x000fe200078e78ff */
[----:B------:R-:W1:Y:S01]  /*13d50*/  LDS.128 R68, [R21+0x7f0] ;  /* 0x0007f00015447984 */ /* 0x000e620000000c00 */
[----:B------:R-:W-:Y:S01]  /*13d60*/  IADD3 R110, P3, R110, 0x1000, RZ ;  /* 0x000010006e6e7810 */ /* 0x000fe20007f7e0ff */
[----:B------:R-:W-:Y:S01]  /*13d70*/  ULDC.64 UR10, c[0x0][0x118] ;  /* 0x00004600000a7ab9 */ /* 0x000fe20000000a00 */
[----:B------:R-:W-:Y:S01]  /*13d80*/  IADD3.X R142, R157, UR7, RZ, P2, !PT ;  /* 0x000000079d8e7c10 */ /* 0x000fe200097fe4ff */
[----:B------:R-:W-:Y:S06]  /*13d90*/  BAR.SYNC 0x0 ;  /* 0x0000000000007b1d */ /* 0x000fec0000000000 */
[----:B------:R-:W-:Y:S01]  /*13da0*/  IADD3.X R21, R161, UR7, RZ, P0, !PT ;  /* 0x00000007a1157c10 */ /* 0x000fe200087fe4ff */
[----:B------:R-:W-:Y:S01]  /*13db0*/  @!PT LDS RZ, [RZ] ;  /* 0x00000000fffff984 */ /* 0x000fe20000000800 */
[----:B------:R-:W-:Y:S01]  /*13dc0*/  @!PT LDS RZ, [RZ] ;  /* 0x00000000fffff984 */ /* 0x000fe20000000800 */
[----:B------:R-:W-:Y:S01]  /*13dd0*/  @!PT LDS RZ, [RZ] ;  /* 0x00000000fffff984 */ /* 0x000fe20000000800 */
[----:B------:R2:W-:Y:S01]  /*13de0*/  LDGSTS.E.BYPASS.128 [R107], [R108.64+-0x800], !PT ;  /* 0x000008006c6b7fae */ /* 0x0005e2000f901c4a */
[----:B------:R-:W-:Y:S01]  /*13df0*/  IADD3 R164, P0, R164, 0x1000, RZ ;  /* 0x00001000a4a47810 */ /* 0x000fe20007f1e0ff */
[----:B------:R-:W-:Y:S01]  /*13e00*/  UIADD3 UR5, UR5, 0x1, URZ ;  /* 0x0000000105057890 */ /* 0x000fe2000fffe03f */
[----:B------:R-:W-:-:S02]  /*13e10*/  IADD3 R140, P1, R158, UR6, RZ ;  /* 0x000000069e8c7c10 */ /* 0x000fc4000ff3e0ff */
[----:B------:R-:W-:Y:S01]  /*13e20*/  LEA R115, R22, R4, 0xf ;  /* 0x0000000416737211 */ /* 0x000fe200078e78ff */
[----:B------:R-:W-:Y:S01]  /*13e30*/  UISETP.GE.AND UP1, UPT, UR5, 0x4, UPT ;  /* 0x000000040500788c */ /* 0x000fe2000bf26270 */
[----:B------:R-:W-:Y:S02]  /*13e40*/  IADD3.X R111, RZ, R21, RZ, P3, !PT ;  /* 0x00000015ff6f7210 */ /* 0x000fe40001ffe4ff */
[----:B------:R-:W-:Y:S01]  /*13e50*/  IADD3.X R165, RZ, R142, RZ, P0, !PT ;  /* 0x0000008effa57210 */ /* 0x000fe200007fe4ff */
[----:B------:R-:W-:Y:S01]  /*13e60*/  USEL UR5, UR5, URZ, !UP1 ;  /* 0x0000003f05057287 */ /* 0x000fe2000c800000 */
[----:B------:R-:W-:Y:S01]  /*13e70*/  IADD3 R140, P4, R140, 0x1000, RZ ;  /* 0x000010008c8c7810 */ /* 0x000fe20007f9e0ff */
[----:B------:R3:W-:Y:S01]  /*13e80*/  LDGSTS.E.BYPASS.128 [R115], [R110.64+-0x800], !PT ;  /* 0x000008006e737fae */ /* 0x0007e2000f901c4a */
[----:B------:R-:W-:Y:S01]  /*13e90*/  IADD3.X R141, R159, UR7, RZ, P1, !PT ;  /* 0x000000079f8d7c10 */ /* 0x000fe20008ffe4ff */
[----:B------:R-:W-:Y:S01]  /*13ea0*/  USHF.L.U32 UR4, UR5, 0xf, URZ ;  /* 0x0000000f05047899 */ /* 0x000fe2000800063f */
[----:B--2---:R-:W-:-:S02]  /*13eb0*/  IADD3 R108, P0, R154, UR6, RZ ;  /* 0x000000069a6c7c10 */ /* 0x004fc4000ff1e0ff */
[----:B------:R-:W-:Y:S01]  /*13ec0*/  IADD3 R168, P2, R150, UR6, RZ ;  /* 0x0000000696a87c10 */ /* 0x000fe2000ff5e0ff */
[----:B------:R-:W-:Y:S01]  /*13ed0*/  UIADD3 UR8, UR4, 0x20000, URZ ;  /* 0x0002000004087890 */ /* 0x000fe2000fffe03f */
[C---:B------:R-:W-:Y:S02]  /*13ee0*/  LEA R21, R22.reuse, R5, 0xf ;  /* 0x0000000516157211 */ /* 0x040fe400078e78ff */
[----:B------:R-:W-:Y:S02]  /*13ef0*/  IADD3.X R141, RZ, R141, RZ, P4, !PT ;  /* 0x0000008dff8d7210 */ /* 0x000fe400027fe4ff */
[----:B------:R-:W-:Y:S02]  /*13f00*/  IADD3.X R109, R155, UR7, RZ, P0, !PT ;  /* 0x000000079b6d7c10 */ /* 0x000fe400087fe4ff */
[----:B------:R-:W-:Y:S01]  /*13f10*/  LEA R171, R22, R6, 0xf ;  /* 0x0000000616ab7211 */ /* 0x000fe200078e78ff */
[----:B------:R2:W-:Y:S01]  /*13f20*/  LDGSTS.E.BYPASS.128 [R21], [R140.64+-0x800], !PT ;  /* 0x000008008c157fae */ /* 0x0005e2000f901c4a */
[----:B------:R-:W-:-:S02]  /*13f30*/  IADD3 R166, P1, R152, UR6, RZ ;  /* 0x0000000698a67c10 */ /* 0x000fc4000ff3e0ff */
[----:B------:R-:W-:Y:S01]  /*13f40*/  IADD3 R108, P3, R108, 0x1000, RZ ;  /* 0x000010006c6c7810 */ /* 0x000fe20007f7e0ff */
[----:B------:R4:W-:Y:S01]  /*13f50*/  LDGSTS.E.BYPASS.128 [R171], [R164.64+-0x800], !PT ;  /* 0x00000800a4ab7fae */ /* 0x0009e2000f901c4a */
[----:B------:R-:W-:Y:S01]  /*13f60*/  IADD3 R168, P0, R168, 0x1000, RZ ;  /* 0x00001000a8a87810 */ /* 0x000fe20007f1e0ff */
[-C--:B-1----:R-:W-:Y:S01]  /*13f70*/  FFMA R72, R72, R68.reuse, R23 ;  /* 0x0000004448487223 */ /* 0x082fe20000000017 */
[----:B---3--:R-:W-:Y:S01]  /*13f80*/  IADD3.X R110, R151, UR7, RZ, P2, !PT ;  /* 0x00000007976e7c10 */ /* 0x008fe200097fe4ff */
[-C--:B------:R-:W-:Y:S01]  /*13f90*/  FFMA R76, R76, R68.reuse, R119 ;  /* 0x000000444c4c7223 */ /* 0x080fe20000000077 */
[----:B------:R-:W-:Y:S01]  /*13fa0*/  LEA R173, R22, R7, 0xf ;  /* 0x0000000716ad7211 */ /* 0x000fe200078e78ff */
[-C--:B------:R-:W-:Y:S01]  /*13fb0*/  FFMA R80, R80, R68.reuse, R123 ;  /* 0x0000004450507223 */ /* 0x080fe2000000007b */
[----:B------:R-:W-:Y:S01]  /*13fc0*/  IADD3 R166, P4, R166, 0x1000, RZ ;  /* 0x00001000a6a67810 */ /* 0x000fe20007f9e0ff */
[-C--:B------:R-:W-:Y:S01]  /*13fd0*/  FFMA R84, R84, R68.reuse, R127 ;  /* 0x0000004454547223 */ /* 0x080fe2000000007f */
[----:B------:R-:W-:Y:S01]  /*13fe0*/  IADD3.X R111, R153, UR7, RZ, P1, !PT ;  /* 0x00000007996f7c10 */ /* 0x000fe20008ffe4ff */
[-C--:B------:R-:W-:Y:S01]  /*13ff0*/  FFMA R88, R88, R68.reuse, R131 ;  /* 0x0000004458587223 */ /* 0x080fe20000000083 */
[----:B------:R-:W-:Y:S01]  /*14000*/  IADD3.X R109, RZ, R109, RZ, P3, !PT ;  /* 0x0000006dff6d7210 */ /* 0x000fe20001ffe4ff */
[----:B------:R-:W-:Y:S01]  /*14010*/  FFMA R92, R92, R68, R135 ;  /* 0x000000445c5c7223 */ /* 0x000fe20000000087 */
[----:B------:R-:W-:Y:S01]  /*14020*/  IADD3.X R169, RZ, R110, RZ, P0, !PT ;  /* 0x0000006effa97210 */ /* 0x000fe200007fe4ff */
[-C--:B------:R-:W-:Y:S01]  /*14030*/  FFMA R96, R96, R68.reuse, R139 ;  /* 0x0000004460607223 */ /* 0x080fe2000000008b */
[----:B------:R-:W-:Y:S01]  /*14040*/  IADD3 R110, P0, R148, UR6, RZ ;  /* 0x00000006946e7c10 */ /* 0x000fe2000ff1e0ff */
[----:B------:R1:W-:Y:S01]  /*14050*/  LDGSTS.E.BYPASS.128 [R173], [R108.64+-0x800], !PT ;  /* 0x000008006cad7fae */ /* 0x0003e2000f901c4a */
[----:B----4-:R-:W-:Y:S01]  /*14060*/  IADD3 R164, P2, R58, UR6, RZ ;  /* 0x000000063aa47c10 */ /* 0x010fe2000ff5e0ff */
[----:B------:R-:W-:Y:S01]  /*14070*/  FFMA R68, R100, R68, R143 ;  /* 0x0000004464447223 */ /* 0x000fe2000000008f */
[----:B------:R-:W-:Y:S01]  /*14080*/  IADD3.X R167, RZ, R111, RZ, P4, !PT ;  /* 0x0000006fffa77210 */ /* 0x000fe200027fe4ff */
[-C--:B------:R-:W-:Y:S01]  /*14090*/  FFMA R73, R73, R69.reuse, R72 ;  /* 0x0000004549497223 */ /* 0x080fe20000000048 */
[C---:B------:R-:W-:Y:S01]  /*140a0*/  LEA R175, R22.reuse, R8, 0xf ;  /* 0x0000000816af7211 */ /* 0x040fe200078e78ff */
[-C--:B------:R-:W-:Y:S01]  /*140b0*/  FFMA R77, R77, R69.reuse, R76 ;  /* 0x000000454d4d7223 */ /* 0x080fe2000000004c */
[----:B------:R-:W-:Y:S01]  /*140c0*/  IADD3.X R111, R149, UR7, RZ, P0, !PT ;  /* 0x00000007956f7c10 */ /* 0x000fe200087fe4ff */
[----:B------:R-:W-:Y:S01]  /*140d0*/  FFMA R81, R81, R69, R80 ;  /* 0x0000004551517223 */ /* 0x000fe20000000050 */
[----:B------:R-:W-:Y:S01]  /*140e0*/  LEA R177, R22, R9, 0xf ;  /* 0x0000000916b17211 */ /* 0x000fe200078e78ff */
[----:B------:R3:W-:Y:S01]  /*140f0*/  LDGSTS.E.BYPASS.128 [R175], [R166.64+-0x800], !PT ;  /* 0x00000800a6af7fae */ /* 0x0007e2000f901c4a */
[----:B--2---:R-:W-:Y:S01]  /*14100*/  IADD3 R140, P1, R56, UR6, RZ ;  /* 0x00000006388c7c10 */ /* 0x004fe2000ff3e0ff */
[-C--:B------:R-:W-:Y:S01]  /*14110*/  FFMA R85, R85, R69.reuse, R84 ;  /* 0x0000004555557223 */ /* 0x080fe20000000054 */
[----:B------:R-:W-:Y:S01]  /*14120*/  IADD3 R110, P3, R110, 0x1000, RZ ;  /* 0x000010006e6e7810 */ /* 0x000fe20007f7e0ff */
[----:B------:R2:W-:Y:S01]  /*14130*/  LDGSTS.E.BYPASS.128 [R177], [R168.64+-0x800], !PT ;  /* 0x00000800a8b17fae */ /* 0x0005e2000f901c4a */
[----:B------:R-:W-:Y:S01]  /*14140*/  IADD3 R164, P0, R164, 0x1000, RZ ;  /* 0x00001000a4a47810 */ /* 0x000fe20007f1e0ff */
[-C--:B------:R-:W-:Y:S01]  /*14150*/  FFMA R89, R89, R69.reuse, R88 ;  /* 0x0000004559597223 */ /* 0x080fe20000000058 */
[----:B-1----:R-:W-:Y:S01]  /*14160*/  IADD3.X R108, R59, UR7, RZ, P2, !PT ;  /* 0x000000073b6c7c10 */ /* 0x002fe200097fe4ff */
[-C--:B------:R-:W-:Y:S01]  /*14170*/  FFMA R93, R93, R69.reuse, R92 ;  /* 0x000000455d5d7223 */ /* 0x080fe2000000005c */
[----:B------:R-:W-:Y:S01]  /*14180*/  LEA R179, R22, R10, 0xf ;  /* 0x0000000a16b37211 */ /* 0x000fe200078e78ff */
[-C--:B------:R-:W-:Y:S01]  /*14190*/  FFMA R97, R97, R69.reuse, R96 ;  /* 0x0000004561617223 */ /* 0x080fe20000000060 */
[----:B------:R-:W-:Y:S01]  /*141a0*/  IADD3 R140, P4, R140, 0x1000, RZ ;  /* 0x000010008c8c7810 */ /* 0x000fe20007f9e0ff */
[----:B------:R-:W-:Y:S01]  /*141b0*/  FFMA R69, R101, R69, R68 ;  /* 0x0000004565457223 */ /* 0x000fe20000000044 */
        /* <DEDUP_REMOVED lines=8> */
[----:B--2---:R-:W-:Y:S01]  /*14240*/  IADD3 R168, P2, R64, UR6, RZ ;  /* 0x0000000640a87c10 */ /* 0x004fe2000ff5e0ff */
[-C--:B------:R-:W-:Y:S01]  /*14250*/  FFMA R86, R86, R70.reuse, R85 ;  /* 0x0000004656567223 */ /* 0x080fe20000000055 */
[----:B------:R-:W-:Y:S01]  /*14260*/  IADD3.X R141, RZ, R109, RZ, P4, !PT ;  /* 0x0000006dff8d7210 */ /* 0x000fe200027fe4ff */
[-C--:B------:R-:W-:Y:S01]  /*14270*/  FFMA R90, R90, R70.reuse, R89 ;  /* 0x000000465a5a7223 */ /* 0x080fe20000000059 */
[----:B------:R-:W-:Y:S01]  /*14280*/  LEA R181, R22, R11, 0xf ;  /* 0x0000000b16b57211 */ /* 0x000fe200078e78ff */
[-C--:B------:R-:W-:Y:S01]  /*14290*/  FFMA R94, R94, R70.reuse, R93 ;  /* 0x000000465e5e7223 */ /* 0x080fe2000000005d */
[----:B------:R-:W-:Y:S01]  /*142a0*/  IADD3.X R109, R61, UR7, RZ, P0, !PT ;  /* 0x000000073d6d7c10 */ /* 0x000fe200087fe4ff */
[----:B------:R-:W-:Y:S01]  /*142b0*/  FFMA R98, R98, R70, R97 ;  /* 0x0000004662627223 */ /* 0x000fe20000000061 */
[----:B------:R-:W-:Y:S01]  /*142c0*/  LEA R183, R22, R12, 0xf ;  /* 0x0000000c16b77211 */ /* 0x000fe200078e78ff */
[----:B------:R2:W-:Y:S01]  /*142d0*/  LDGSTS.E.BYPASS.128 [R181], [R140.64+-0x800], !PT ;  /* 0x000008008cb57fae */ /* 0x0005e2000f901c4a */
[----:B---3--:R-:W-:Y:S01]  /*142e0*/  IADD3 R166, P1, R62, UR6, RZ ;  /* 0x000000063ea67c10 */ /* 0x008fe2000ff3e0ff */
[----:B------:R-:W-:Y:S01]  /*142f0*/  FFMA R70, R102, R70, R69 ;  /* 0x0000004666467223 */ /* 0x000fe20000000045 */
[----:B------:R-:W-:Y:S01]  /*14300*/  IADD3 R108, P3, R108, 0x1000, RZ ;  /* 0x000010006c6c7810 */ /* 0x000fe20007f7e0ff */
[----:B------:R3:W-:Y:S01]  /*14310*/  LDGSTS.E.BYPASS.128 [R183], [R164.64+-0x800], !PT ;  /* 0x00000800a4b77fae */ /* 0x0007e2000f901c4a */
[----:B------:R-:W-:Y:S01]  /*14320*/  IADD3 R168, P0, R168, 0x1000, RZ ;  /* 0x00001000a8a87810 */ /* 0x000fe20007f1e0ff */
[-C--:B------:R-:W-:Y:S01]  /*14330*/  FFMA R139, R75, R71.reuse, R74 ;  /* 0x000000474b8b7223 */ /* 0x080fe2000000004a */
[----:B-1----:R-:W-:Y:S01]  /*14340*/  IADD3.X R110, R65, UR7, RZ, P2, !PT ;  /* 0x00000007416e7c10 */ /* 0x002fe200097fe4ff */
[----:B------:R-:W-:Y:S01]  /*14350*/  FFMA R135, R79, R71, R78 ;  /* 0x000000474f877223 */ /* 0x000fe2000000004e */
[----:B------:R-:W-:Y:S01]  /*14360*/  LEA R185, R22, R13, 0xf ;  /* 0x0000000d16b97211 */ /* 0x000fe200078e78ff */
[-C--:B------:R-:W-:Y:S01]  /*14370*/  FFMA R131, R83, R71.reuse, R82 ;  /* 0x0000004753837223 */ /* 0x080fe20000000052 */
[----:B------:R-:W-:Y:S01]  /*14380*/  IADD3 R166, P4, R166, 0x1000, RZ ;  /* 0x00001000a6a67810 */ /* 0x000fe20007f9e0ff */
[-C--:B------:R-:W-:Y:S01]  /*14390*/  FFMA R127, R87, R71.reuse, R86 ;  /* 0x00000047577f7223 */ /* 0x080fe20000000056 */
[----:B------:R-:W-:Y:S01]  /*143a0*/  IADD3.X R111, R63, UR7, RZ, P1, !PT ;  /* 0x000000073f6f7c10 */ /* 0x000fe20008ffe4ff */
[----:B------:R-:W-:Y:S01]  /*143b0*/  FFMA R123, R91, R71, R90 ;  /* 0x000000475b7b7223 */ /* 0x000fe2000000005a */
[----:B------:R-:W-:Y:S01]  /*143c0*/  IADD3.X R109, RZ, R109, RZ, P3, !PT ;  /* 0x0000006dff6d7210 */ /* 0x000fe20001ffe4ff */
[----:B------:R-:W-:Y:S01]  /*143d0*/  FFMA R119, R95, R71, R94 ;  /* 0x000000475f777223 */ /* 0x000fe2000000005e */
[----:B------:R-:W-:-:S02]  /*143e0*/  IADD3.X R169, RZ, R110, RZ, P0, !PT ;  /* 0x0000006effa97210 */ /* 0x000fc400007fe4ff */
[----:B------:R-:W-:Y:S01]  /*143f0*/  IADD3 R110, P0, R66, UR6, RZ ;  /* 0x00000006426e7c10 */ /* 0x000fe2000ff1e0ff */
[----:B------:R1:W-:Y:S01]  /*14400*/  LDGSTS.E.BYPASS.128 [R185], [R108.64+-0x800], !PT ;  /* 0x000008006cb97fae */ /* 0x0003e2000f901c4a */
[----:B---3--:R-:W-:Y:S02]  /*14410*/  IADD3 R164, P2, R146, UR6, RZ ;  /* 0x0000000692a47c10 */ /* 0x008fe4000ff5e0ff */
[----:B--2---:R-:W-:Y:S02]  /*14420*/  IADD3 R140, P1, R144, UR6, RZ ;  /* 0x00000006908c7c10 */ /* 0x004fe4000ff3e0ff */
[----:B------:R-:W-:Y:S02]  /*14430*/  IADD3.X R167, RZ, R111, RZ, P4, !PT ;  /* 0x0000006fffa77210 */ /* 0x000fe400027fe4ff */
[----:B------:R-:W-:Y:S02]  /*14440*/  LEA R187, R22, R14, 0xf ;  /* 0x0000000e16bb7211 */ /* 0x000fe400078e78ff */
[----:B------:R-:W-:-:S02]  /*14450*/  IADD3.X R111, R67, UR7, RZ, P0, !PT ;  /* 0x00000007436f7c10 */ /* 0x000fc400087fe4ff */
[----:B------:R-:W-:Y:S01]  /*14460*/  LEA R189, R22, R15, 0xf ;  /* 0x0000000f16bd7211 */ /* 0x000fe200078e78ff */
[----:B------:R2:W-:Y:S01]  /*14470*/  LDGSTS.E.BYPASS.128 [R187], [R166.64+-0x800], !PT ;  /* 0x00000800a6bb7fae */ /* 0x0005e2000f901c4a */
[----:B------:R-:W-:Y:S02]  /*14480*/  IADD3 R110, P3, R110, 0x1000, RZ ;  /* 0x000010006e6e7810 */ /* 0x000fe40007f7e0ff */
[----:B------:R-:W-:Y:S01]  /*14490*/  IADD3 R164, P0, R164, 0x1000, RZ ;  /* 0x00001000a4a47810 */ /* 0x000fe20007f1e0ff */
[----:B------:R3:W-:Y:S01]  /*144a0*/  LDGSTS.E.BYPASS.128 [R189], [R168.64+-0x800], !PT ;  /* 0x00000800a8bd7fae */ /* 0x0007e2000f901c4a */
[----:B-1----:R-:W-:Y:S02]  /*144b0*/  IADD3.X R108, R147, UR7, RZ, P2, !PT ;  /* 0x00000007936c7c10 */ /* 0x002fe400097fe4ff */
[----:B------:R-:W-:Y:S02]  /*144c0*/  IADD3 R140, P4, R140, 0x1000, RZ ;  /* 0x000010008c8c7810 */ /* 0x000fe40007f9e0ff */
[----:B------:R-:W-:-:S02]  /*144d0*/  IADD3.X R109, R145, UR7, RZ, P1, !PT ;  /* 0x00000007916d7c10 */ /* 0x000fc40008ffe4ff */
[C---:B------:R-:W-:Y:S02]  /*144e0*/  LEA R191, R22.reuse, R16, 0xf ;  /* 0x0000001016bf7211 */ /* 0x040fe400078e78ff */
[----:B------:R-:W-:Y:S02]  /*144f0*/  IADD3.X R111, RZ, R111, RZ, P3, !PT ;  /* 0x0000006fff6f7210 */ /* 0x000fe40001ffe4ff */
[----:B------:R-:W-:Y:S02]  /*14500*/  IADD3.X R165, RZ, R108, RZ, P0, !PT ;  /* 0x0000006cffa57210 */ /* 0x000fe400007fe4ff */
[----:B------:R-:W-:Y:S01]  /*14510*/  LEA R193, R22, R17, 0xf ;  /* 0x0000001116c17211 */ /* 0x000fe200078e78ff */
[----:B------:R1:W-:Y:S01]  /*14520*/  LDGSTS.E.BYPASS.128 [R191], [R110.64+-0x800], !PT ;  /* 0x000008006ebf7fae */ /* 0x0003e2000f901c4a */
[----:B------:R-:W-:Y:S02]  /*14530*/  IADD3.X R141, RZ, R109, RZ, P4, !PT ;  /* 0x0000006dff8d7210 */ /* 0x000fe400027fe4ff */
[----:B------:R-:W-:-:S02]  /*14540*/  IADD3 R108, P2, R24, UR6, RZ ;  /* 0x00000006186c7c10 */ /* 0x000fc4000ff5e0ff */
[----:B--2---:R-:W-:Y:S01]  /*14550*/  IADD3 R166, P3, R26, UR6, RZ ;  /* 0x000000061aa67c10 */ /* 0x004fe2000ff7e0ff */
[----:B------:R2:W-:Y:S01]  /*14560*/  LDGSTS.E.BYPASS.128 [R193], [R140.64+-0x800], !PT ;  /* 0x000008008cc17fae */ /* 0x0005e2000f901c4a */
[----:B---3--:R-:W-:Y:S02]  /*14570*/  IADD3 R168, P4, R28, UR6, RZ ;  /* 0x000000061ca87c10 */ /* 0x008fe4000ff9e0ff */
[----:B------:R-:W-:Y:S02]  /*14580*/  IADD3 R142, P1, R30, UR6, RZ ;  /* 0x000000061e8e7c10 */ /* 0x000fe4000ff3e0ff */
[----:B------:R-:W-:Y:S02]  /*14590*/  IADD3 R108, P5, R108, 0x1000, RZ ;  /* 0x000010006c6c7810 */ /* 0x000fe40007fbe0ff */
[----:B------:R-:W-:Y:S02]  /*145a0*/  IADD3.X R109, R25, UR7, RZ, P2, !PT ;  /* 0x00000007196d7c10 */ /* 0x000fe400097fe4ff */
[----:B------:R-:W-:-:S02]  /*145b0*/  IADD3 R166, P0, R166, 0x1000, RZ ;  /* 0x00001000a6a67810 */ /* 0x000fc40007f1e0ff */
[----:B------:R-:W-:Y:S02]  /*145c0*/  IADD3 R168, P2, R168, 0x1000, RZ ;  /* 0x00001000a8a87810 */ /* 0x000fe40007f5e0ff */
[----:B------:R-:W-:Y:S02]  /*145d0*/  IADD3.X R167, R27, UR7, RZ, P3, !PT ;  /* 0x000000071ba77c10 */ /* 0x000fe40009ffe4ff */
[----:B-1----:R-:W-:Y:S02]  /*145e0*/  IADD3.X R111, R29, UR7, RZ, P4, !PT ;  /* 0x000000071d6f7c10 */ /* 0x002fe4000a7fe4ff */
[----:B------:R-:W-:Y:S02]  /*145f0*/  LEA R195, R22, R18, 0xf ;  /* 0x0000001216c37211 */ /* 0x000fe400078e78ff */
[----:B------:R-:W-:Y:S02]  /*14600*/  IADD3 R110, P3, R142, 0x1000, RZ ;  /* 0x000010008e6e7810 */ /* 0x000fe40007f7e0ff */
[----:B--2---:R-:W-:Y:S01]  /*14610*/  IADD3.X R140, R31, UR7, RZ, P1, !PT ;  /* 0x000000071f8c7c10 */ /* 0x004fe20008ffe4ff */
[----:B------:R1:W-:Y:S01]  /*14620*/  LDGSTS.E.BYPASS.128 [R195], [R164.64+-0x800], !PT ;  /* 0x00000800a4c37fae */ /* 0x0003e2000f901c4a */
[----:B------:R-:W-:-:S02]  /*14630*/  IADD3.X R109, RZ, R109, RZ, P5, !PT ;  /* 0x0000006dff6d7210 */ /* 0x000fc40002ffe4ff */
[----:B------:R-:W-:Y:S01]  /*14640*/  IADD3.X R167, RZ, R167, RZ, P0, !PT ;  /* 0x000000a7ffa77210 */ /* 0x000fe200007fe4ff */
[----:B------:R-:W0:Y:S01]  /*14650*/  LDGDEPBAR ;  /* 0x00000000000079af */ /* 0x000e220000000000 */
[----:B------:R-:W-:Y:S02]  /*14660*/  IADD3.X R169, RZ, R111, RZ, P2, !PT ;  /* 0x0000006fffa97210 */ /* 0x000fe400017fe4ff */
[----:B------:R-:W-:Y:S01]  /*14670*/  IADD3.X R111, RZ, R140, RZ, P3, !PT ;  /* 0x0000008cff6f7210 */ /* 0x000fe20001ffe4ff */
[----:B------:R2:W-:Y:S01]  /*14680*/  LDGSTS.E.BYPASS.128 [R107+0x20000], [R108.64+-0x800], !PT ;  /* 0x200008006c6b7fae */ /* 0x0005e2000f901c4a */
[----:B------:R-:W-:Y:S02]  /*14690*/  IADD3 R140, P2, R32, UR6, RZ ;  /* 0x00000006208c7c10 */ /* 0x000fe4000ff5e0ff */
[----:B------:R-:W-:Y:S01]  /*146a0*/  IADD3 R141, P4, R36, UR6, RZ ;  /* 0x00000006248d7c10 */ /* 0x000fe2000ff9e0ff */
[----:B------:R3:W-:Y:S01]  /*146b0*/  LDGSTS.E.BYPASS.128 [R115+0x20000], [R166.64+-0x800], !PT ;  /* 0x20000800a6737fae */ /* 0x0007e2000f901c4a */
[----:B-1----:R-:W-:-:S02]  /*146c0*/  IADD3 R164, P3, R34, UR6, RZ ;  /* 0x0000000622a47c10 */ /* 0x002fc4000ff7e0ff */
[----:B------:R-:W-:Y:S01]  /*146d0*/  IADD3 R142, P1, R38, UR6, RZ ;  /* 0x00000006268e7c10 */ /* 0x000fe2000ff3e0ff */
[----:B------:R1:W-:Y:S01]  /*146e0*/  LDGSTS.E.BYPASS.128 [R21+0x20000], [R168.64+-0x800], !PT ;  /* 0x20000800a8157fae */ /* 0x0003e2000f901c4a */
[----:B------:R-:W-:Y:S02]  /*146f0*/  IADD3 R140, P5, R140, 0x1000, RZ ;  /* 0x000010008c8c7810 */ /* 0x000fe40007fbe0ff */
[----:B------:R-:W-:Y:S01]  /*14700*/  IADD3 R164, P0, R164, 0x1000, RZ ;  /* 0x00001000a4a47810 */ /* 0x000fe20007f1e0ff */
[----:B------:R4:W-:Y:S01]  /*14710*/  LDGSTS.E.BYPASS.128 [R171+0x20000], [R110.64+-0x800], !PT ;  /* 0x200008006eab7fae */ /* 0x0009e2000f901c4a */
[----:B--2---:R-:W-:Y:S02]  /*14720*/  IADD3.X R109, R33, UR7, RZ, P2, !PT ;  /* 0x00000007216d7c10 */ /* 0x004fe400097fe4ff */
[----:B------:R-:W-:Y:S02]  /*14730*/  IADD3 R108, P2, R141, 0x1000, RZ ;  /* 0x000010008d6c7810 */ /* 0x000fe40007f5e0ff */
[----:B------:R-:W-:-:S02]  /*14740*/  IADD3.X R107, R35, UR7, RZ, P3, !PT ;  /* 0x00000007236b7c10 */ /* 0x000fc40009ffe4ff */
[----:B------:R-:W-:Y:S02]  /*14750*/  IADD3.X R141, RZ, R109, RZ, P5, !PT ;  /* 0x0000006dff8d7210 */ /* 0x000fe40002ffe4ff */
[----:B-1----:R-:W-:Y:S02]  /*14760*/  IADD3.X R21, R37, UR7, RZ, P4, !PT ;  /* 0x0000000725157c10 */ /* 0x002fe4000a7fe4ff */
[----:B------:R-:W-:Y:S01]  /*14770*/  IADD3.X R165, RZ, R107, RZ, P0, !PT ;  /* 0x0000006bffa57210 */ /* 0x000fe200007fe4ff */
[----:B------:R1:W-:Y:S01]  /*14780*/  LDGSTS.E.BYPASS.128 [R173+0x20000], [R140.64+-0x800], !PT ;  /* 0x200008008cad7fae */ /* 0x0003e2000f901c4a */
[----:B----4-:R-:W-:Y:S02]  /*14790*/  IADD3 R110, P3, R142, 0x1000, RZ ;  /* 0x000010008e6e7810 */ /* 0x010fe40007f7e0ff */
[----:B------:R-:W-:Y:S01]  /*147a0*/  IADD3.X R111, R39, UR7, RZ, P1, !PT ;  /* 0x00000007276f7c10 */ /* 0x000fe20008ffe4ff */
[----:B------:R2:W-:Y:S01]  /*147b0*/  LDGSTS.E.BYPASS.128 [R175+0x20000], [R164.64+-0x800], !PT ;  /* 0x20000800a4af7fae */ /* 0x0005e2000f901c4a */
[----:B------:R-:W-:-:S02]  /*147c0*/  IADD3.X R109, RZ, R21, RZ, P2, !PT ;  /* 0x00000015ff6d7210 */ /* 0x000fc400017fe4ff */
[----:B------:R-:W-:Y:S02]  /*147d0*/  IADD3.X R111, RZ, R111, RZ, P3, !PT ;  /* 0x0000006fff6f7210 */ /* 0x000fe40001ffe4ff */
[----:B---3--:R-:W-:Y:S01]  /*147e0*/  IADD3 R166, P2, R40, UR6, RZ ;  /* 0x0000000628a67c10 */ /* 0x008fe2000ff5e0ff */
[----:B------:R3:W-:Y:S01]  /*147f0*/  LDGSTS.E.BYPASS.128 [R177+0x20000], [R108.64+-0x800], !PT ;  /* 0x200008006cb17fae */ /* 0x0007e2000f901c4a */
[----:B------:R-:W-:Y:S02]  /*14800*/  IADD3 R168, P3, R42, UR6, RZ ;  /* 0x000000062aa87c10 */ /* 0x000fe4000ff7e0ff */
[----:B------:R-:W-:Y:S01]  /*14810*/  IADD3 R107, P4, R44, UR6, RZ ;  /* 0x000000062c6b7c10 */ /* 0x000fe2000ff9e0ff */
[----:B------:R4:W-:Y:S01]  /*14820*/  LDGSTS.E.BYPASS.128 [R179+0x20000], [R110.64+-0x800], !PT ;  /* 0x200008006eb37fae */ /* 0x0009e2000f901c4a */
[----:B------:R-:W-:Y:S02]  /*14830*/  IADD3 R21, P1, R46, UR6, RZ ;  /* 0x000000062e157c10 */ /* 0x000fe4000ff3e0ff */
[----:B------:R-:W-:-:S02]  /*14840*/  IADD3 R166, P5, R166, 0x1000, RZ ;  /* 0x00001000a6a67810 */ /* 0x000fc40007fbe0ff */
[----:B-1----:R-:W-:Y:S02]  /*14850*/  IADD3.X R141, R41, UR7, RZ, P2, !PT ;  /* 0x00000007298d7c10 */ /* 0x002fe400097fe4ff */
[----:B------:R-:W-:Y:S02]  /*14860*/  IADD3 R168, P0, R168, 0x1000, RZ ;  /* 0x00001000a8a87810 */ /* 0x000fe40007f1e0ff */
[----:B------:R-:W-:Y:S02]  /*14870*/  IADD3 R140, P2, R107, 0x1000, RZ ;  /* 0x000010006b8c7810 */ /* 0x000fe40007f5e0ff */
[----:B------:R-:W-:Y:S02]  /*14880*/  IADD3.X R115, R43, UR7, RZ, P3, !PT ;  /* 0x000000072b737c10 */ /* 0x000fe40009ffe4ff */
[----:B------:R-:W-:Y:S02]  /*14890*/  IADD3.X R107, R45, UR7, RZ, P4, !PT ;  /* 0x000000072d6b7c10 */ /* 0x000fe4000a7fe4ff */
[----:B---3--:R-:W-:-:S02]  /*148a0*/  IADD3 R108, P3, R21, 0x1000, RZ ;  /* 0x00001000156c7810 */ /* 0x008fc40007f7e0ff */
[----:B------:R-:W-:Y:S02]  /*148b0*/  IADD3.X R21, R47, UR7, RZ, P1, !PT ;  /* 0x000000072f157c10 */ /* 0x000fe40008ffe4ff */
[----:B------:R-:W-:Y:S02]  /*148c0*/  IADD3.X R167, RZ, R141, RZ, P5, !PT ;  /* 0x0000008dffa77210 */ /* 0x000fe40002ffe4ff */
[----:B------:R-:W-:Y:S02]  /*148d0*/  IADD3.X R169, RZ, R115, RZ, P0, !PT ;  /* 0x00000073ffa97210 */ /* 0x000fe400007fe4ff */
[----:B------:R-:W-:Y:S01]  /*148e0*/  IADD3.X R141, RZ, R107, RZ, P2, !PT ;  /* 0x0000006bff8d7210 */ /* 0x000fe200017fe4ff */
[----:B------:R1:W-:Y:S01]  /*148f0*/  LDGSTS.E.BYPASS.128 [R181+0x20000], [R166.64+-0x800], !PT ;  /* 0x20000800a6b57fae */ /* 0x0003e2000f901c4a */
[----:B------:R-:W-:Y:S02]  /*14900*/  IADD3.X R109, RZ, R21, RZ, P3, !PT ;  /* 0x00000015ff6d7210 */ /* 0x000fe40001ffe4ff */
[----:B----4-:R-:W-:Y:S01]  /*14910*/  IADD3 R110, P2, R48, UR6, RZ ;  /* 0x00000006306e7c10 */ /* 0x010fe2000ff5e0ff */
[----:B------:R3:W-:Y:S01]  /*14920*/  LDGSTS.E.BYPASS.128 [R183+0x20000], [R168.64+-0x800], !PT ;  /* 0x20000800a8b77fae */ /* 0x0007e2000f901c4a */
[----:B--2---:R-:W-:-:S02]  /*14930*/  IADD3 R164, P3, R50, UR6, RZ ;  /* 0x0000000632a47c10 */ /* 0x004fc4000ff7e0ff */
[----:B------:R-:W-:Y:S01]  /*14940*/  IADD3 R107, P4, R52, UR6, RZ ;  /* 0x00000006346b7c10 */ /* 0x000fe2000ff9e0ff */
[----:B------:R3:W-:Y:S01]  /*14950*/  LDGSTS.E.BYPASS.128 [R185+0x20000], [R140.64+-0x800], !PT ;  /* 0x200008008cb97fae */ /* 0x0007e2000f901c4a */
[----:B------:R-:W-:Y:S01]  /*14960*/  IADD3 R21, P1, R54, UR6, RZ ;  /* 0x0000000636157c10 */ /* 0x000fe2000ff3e0ff */
[----:B------:R-:W-:Y:S01]  /*14970*/  UIADD3 UR6, UP2, UR6, 0x200, URZ ;  /* 0x0000020006067890 */ /* 0x000fe2000ff5e03f */
[----:B------:R-:W-:Y:S01]  /*14980*/  IADD3 R110, P5, R110, 0x1000, RZ ;  /* 0x000010006e6e7810 */ /* 0x000fe20007fbe0ff */
[----:B------:R2:W-:Y:S01]  /*14990*/  LDGSTS.E.BYPASS.128 [R187+0x20000], [R108.64+-0x800], !PT ;  /* 0x200008006cbb7fae */ /* 0x0005e2000f901c4a */
[----:B------:R-:W-:Y:S02]  /*149a0*/  IADD3.X R111, R49, UR7, RZ, P2, !PT ;  /* 0x00000007316f7c10 */ /* 0x000fe400097fe4ff */
[----:B------:R-:W-:Y:S02]  /*149b0*/  IADD3 R164, P0, R164, 0x1000, RZ ;  /* 0x00001000a4a47810 */ /* 0x000fe40007f1e0ff */
[----:B-1----:R-:W-:-:S02]  /*149c0*/  IADD3 R166, P2, R107, 0x1000, RZ ;  /* 0x000010006ba67810 */ /* 0x002fc40007f5e0ff */
[----:B------:R-:W-:Y:S02]  /*149d0*/  IADD3.X R115, R51, UR7, RZ, P3, !PT ;  /* 0x0000000733737c10 */ /* 0x000fe40009ffe4ff */
[----:B------:R-:W-:Y:S02]  /*149e0*/  IADD3.X R107, R53, UR7, RZ, P4, !PT ;  /* 0x00000007356b7c10 */ /* 0x000fe4000a7fe4ff */
[----:B------:R-:W-:Y:S02]  /*149f0*/  IADD3.X R111, RZ, R111, RZ, P5, !PT ;  /* 0x0000006fff6f7210 */ /* 0x000fe40002ffe4ff */
[----:B--2---:R-:W-:Y:S02]  /*14a00*/  IADD3 R108, P3, R21, 0x1000, RZ ;  /* 0x00001000156c7810 */ /* 0x004fe40007f7e0ff */
[----:B------:R-:W-:Y:S01]  /*14a10*/  IADD3.X R21, R55, UR7, RZ, P1, !PT ;  /* 0x0000000737157c10 */ /* 0x000fe20008ffe4ff */
[----:B------:R3:W-:Y:S01]  /*14a20*/  LDGSTS.E.BYPASS.128 [R189+0x20000], [R110.64+-0x800], !PT ;  /* 0x200008006ebd7fae */ /* 0x0007e2000f901c4a */
[----:B------:R-:W-:Y:S01]  /*14a30*/  IADD3.X R165, RZ, R115, RZ, P0, !PT ;  /* 0x00000073ffa57210 */ /* 0x000fe200007fe4ff */
[----:B------:R-:W-:Y:S01]  /*14a40*/  UIADD3.X UR7, URZ, UR7, URZ, UP2, !UPT ;  /* 0x000000073f077290 */ /* 0x000fe200097fe43f */
[----:B------:R-:W-:Y:S01]  /*14a50*/  IADD3.X R167, RZ, R107, RZ, P2, !PT ;  /* 0x0000006bffa77210 */ /* 0x000fe200017fe4ff */
[----:B------:R-:W-:Y:S01]  /*14a60*/  FFMA R115, R99, R71, R98 ;  /* 0x0000004763737223 */ /* 0x000fe20000000062 */
[----:B------:R-:W-:Y:S01]  /*14a70*/  IADD3.X R109, RZ, R21, RZ, P3, !PT ;  /* 0x00000015ff6d7210 */ /* 0x000fe20001ffe4ff */
[----:B------:R3:W-:Y:S01]  /*14a80*/  LDGSTS.E.BYPASS.128 [R191+0x20000], [R164.64+-0x800], !PT ;  /* 0x20000800a4bf7fae */ /* 0x0007e2000f901c4a */
[----:B------:R-:W-:Y:S01]  /*14a90*/  PLOP3.LUT P0, PT, PT, PT, UP0, 0x80, 0x0 ;  /* 0x000000000000781c */ /* 0x000fe20003f0f008 */
[----:B------:R-:W-:Y:S01]  /*14aa0*/  UPLOP3.LUT UP0, UPT, UPT, UPT, UPT, 0x40, 0x0 ;  /* 0x000000000000789c */ /* 0x000fe20003f0e870 */
[----:B------:R-:W-:Y:S01]  /*14ab0*/  FFMA R107, R103, R71, R70 ;  /* 0x00000047676b7223 */ /* 0x000fe20000000046 */
[----:B------:R3:W-:Y:S04]  /*14ac0*/  LDGSTS.E.BYPASS.128 [R193+0x20000], [R166.64+-0x800], !PT ;  /* 0x20000800a6c17fae */ /* 0x0007e8000f901c4a */
[----:B------:R3:W-:Y:S04]  /*14ad0*/  LDGSTS.E.BYPASS.128 [R195+0x20000], [R108.64+-0x800], !PT ;  /* 0x200008006cc37fae */ /* 0x0007e8000f901c4a */
[----:B------:R-:W0:Y:S01]  /*14ae0*/  LDGDEPBAR ;  /* 0x00000000000079af */ /* 0x000e220000000000 */
[----:B------:R-:W-:-:S04]  /*14af0*/  DEPBAR.LE SB0, 0x6 ;  /* 0x000081800000791a */ /* 0x000fc80000000000 */
[----:B------:R-:W-:Y:S06]  /*14b00*/  BAR.SYNC 0x0 ;  /* 0x0000000000007b1d */ /* 0x000fec0000000000 */
[----:B---3--:R-:W-:Y:S01]  /*14b10*/  @!P0 CALL.REL.NOINC `(.L_x_0) ;  /* 0x0000001000008944 */ /* 0x008fe20003c00000 */
[----:B------:R-:W-:Y:S05]  /*14b20*/  BRA `(.L_x_1) ;  /* 0xfffedb8000007947 */ /* 0x000fea000383ffff */
.L_x_0:
[----:B------:R-:W1:Y:S01]  /*14b30*/  S2R R3, SR_TID.X ;  /* 0x0000000000037919 */ /* 0x000e620000002100 */
[----:B------:R-:W-:Y:S01]  /*14b40*/  ULDC UR4, c[0x0][0x180] ;  /* 0x0000600000047ab9 */ /* 0x000fe20000000800 */
[----:B------:R-:W-:Y:S01]  /*14b50*/  MOV R77, 0x4 ;  /* 0x00000004004d7802 */ /* 0x000fe20000000f00 */
[----:B------:R-:W-:Y:S01]  /*14b60*/  UIMAD UR4, UR4, 0x32, URZ ;  /* 0x00000032040478a4 */ /* 0x000fe2000f8e023f */
[----:B------:R-:W-:-:S04]  /*14b70*/  DEPBAR.LE SB0, 0x0 ;  /* 0x000080000000791a */ /* 0x000fc80000000000 */
[----:B------:R-:W-:Y:S01]  /*14b80*/  CS2R R36, SRZ ;  /* 0x0000000000247805 */ /* 0x000fe2000001ff00 */
[----:B------:R-:W-:Y:S01]  /*14b90*/  CS2R R38, SRZ ;  /* 0x0000000000267805 */ /* 0x000fe2000001ff00 */
[----:B-1----:R-:W-:Y:S02]  /*14ba0*/  SHF.R.U32.HI R5, RZ, 0x4, R3 ;  /* 0x00000004ff057819 */ /* 0x002fe40000011603 */
[----:B------:R-:W-:Y:S02]  /*14bb0*/  SHF.L.U32 R13, R3, 0x2, RZ ;  /* 0x00000002030d7819 */ /* 0x000fe400000006ff */
[----:B------:R-:W-:Y:S02]  /*14bc0*/  SGXT.U32 R5, R5, 0x3 ;  /* 0x000000030505781a */ /* 0x000fe40000000000 */
[----:B------:R-:W-:-:S03]  /*14bd0*/  LOP3.LUT R13, R0, 0x3c, R13, 0xf8, !PT ;  /* 0x0000003c000d7812 */ /* 0x000fc600078ef80d */
[----:B------:R-:W-:Y:S01]  /*14be0*/  IMAD R20, R5, 0x110, R20 ;  /* 0x0000011005147824 */ /* 0x000fe200078e0214 */
[----:B------:R-:W-:Y:S01]  /*14bf0*/  ISETP.GE.AND P0, PT, R13, 0x80, PT ;  /* 0x000000800d00780c */ /* 0x000fe20003f06270 */
[----:B------:R-:W-:Y:S06]  /*14c00*/  BAR.SYNC 0x0 ;  /* 0x0000000000007b1d */ /* 0x000fec0000000000 */
[----:B------:R-:W-:Y:S01]  /*14c10*/  SHF.L.U32 R0, R20, 0x2, RZ ;  /* 0x0000000214007819 */ /* 0x000fe200000006ff */
[----:B------:R-:W-:Y:S01]  /*14c20*/  STS.128 [R20.X4], R136 ;  /* 0x0000008814007388 */ /* 0x000fe20000004c00 */
[----:B------:R-:W-:-:S03]  /*14c30*/  ISETP.LT.AND P1, PT, R2, UR4, !P0 ;  /* 0x0000000402007c0c */ /* 0x000fc6000c721270 */
[----:B------:R-:W-:Y:S01]  /*14c40*/  IMAD R12, R5, -0x330, R0 ;  /* 0xfffffcd0050c7824 */ /* 0x000fe200078e0200 */
[----:B------:R-:W-:Y:S01]  /*14c50*/  STS.128 [R20.X4+0x110], R132 ;  /* 0x0001108414007388 */ /* 0x000fe20000004c00 */
[----:B------:R-:W-:-:S03]  /*14c60*/  IMAD.WIDE R4, R13, R77, c[0x0][0x160] ;  /* 0x000058000d047625 */ /* 0x000fc600078e024d */
[----:B------:R-:W-:Y:S04]  /*14c70*/  STS.128 [R20.X4+0x220], R128 ;  /* 0x0002208014007388 */ /* 0x000fe80000004c00 */
[----:B------:R-:W-:Y:S01]  /*14c80*/  STS.128 [R20.X4+0x330], R124 ;  /* 0x0003307c14007388 */ /* 0x000fe20000004c00 */
[C---:B------:R-:W-:Y:S02]  /*14c90*/  LOP3.LUT R6, R2.reuse, 0x10, RZ, 0xfc, !PT ;  /* 0x0000001002067812 */ /* 0x040fe400078efcff */
[C---:B------:R-:W-:Y:S01]  /*14ca0*/  LOP3.LUT R7, R2.reuse, 0x18, RZ, 0xfc, !PT ;  /* 0x0000001802077812 */ /* 0x040fe200078efcff */
[----:B------:R-:W-:Y:S06]  /*14cb0*/  BAR.SYNC 0x0 ;  /* 0x0000000000007b1d */ /* 0x000fec0000000000 */
[----:B------:R-:W1:Y:S01]  /*14cc0*/  LDS.128 R16, [R12] ;  /* 0x000000000c107984 */ /* 0x000e620000000c00 */
[----:B------:R-:W-:-:S02]  /*14cd0*/  LOP3.LUT R8, R2, 0x20, RZ, 0xfc, !PT ;  /* 0x0000002002087812 */ /* 0x000fc400078efcff */
[C---:B------:R-:W-:Y:S01]  /*14ce0*/  LOP3.LUT R9, R2.reuse, 0x28, RZ, 0xfc, !PT ;  /* 0x0000002802097812 */ /* 0x040fe200078efcff */
[----:B------:R-:W2:Y:S01]  /*14cf0*/  LDS.128 R24, [R12+0x880] ;  /* 0x000880000c187984 */ /* 0x000ea20000000c00 */
[C---:B------:R-:W-:Y:S02]  /*14d00*/  LOP3.LUT R10, R2.reuse, 0x30, RZ, 0xfc, !PT ;  /* 0x00000030020a7812 */ /* 0x040fe400078efcff */
[----:B------:R-:W-:Y:S01]  /*14d10*/  P2R R3, PR, RZ, 0x2 ;  /* 0x00000002ff037803 */ /* 0x000fe20000000000 */
[----:B------:R-:W3:Y:S04]  /*14d20*/  LDS.128 R28, [R12+0x1100] ;  /* 0x001100000c1c7984 */ /* 0x000ee80000000c00 */
[----:B------:R-:W4:Y:S04]  /*14d30*/  LDS.128 R32, [R12+0x1980] ;  /* 0x001980000c207984 */ /* 0x000f280000000c00 */
[----:B------:R-:W-:Y:S06]  /*14d40*/  BAR.SYNC 0x0 ;  /* 0x0000000000007b1d */ /* 0x000fec0000000000 */
[----:B------:R-:W-:Y:S04]  /*14d50*/  STS.128 [R20.X4], R120 ;  /* 0x0000007814007388 */ /* 0x000fe80000004c00 */
[----:B------:R-:W-:Y:S04]  /*14d60*/  STS.128 [R20.X4+0x110], R116 ;  /* 0x0001107414007388 */ /* 0x000fe80000004c00 */
[----:B------:R-:W-:Y:S04]  /*14d70*/  STS.128 [R20.X4+0x220], R112 ;  /* 0x0002207014007388 */ /* 0x000fe80000004c00 */
[----:B------:R-:W-:Y:S04]  /*14d80*/  STS.128 [R20.X4+0x330], R104 ;  /* 0x0003306814007388 */ /* 0x000fe80000004c00 */
[----:B------:R-:W-:Y:S06]  /*14d90*/  BAR.SYNC 0x0 ;  /* 0x0000000000007b1d */ /* 0x000fec0000000000 */
[----:B------:R5:W1:Y:S01]  /*14da0*/  @P1 LDG.E.EL.128 R36, [R4.64] ;  /* 0x0000000a04241981 */ /* 0x000a62000c2e1d00 */
[----:B------:R-:W-:Y:S01]  /*14db0*/  LOP3.LUT R0, R2, 0x8, RZ, 0xfc, !PT ;  /* 0x0000000802007812 */ /* 0x000fe200078efcff */
[----:B------:R-:W-:Y:S01]  /*14dc0*/  CS2R R44, SRZ ;  /* 0x00000000002c7805 */ /* 0x000fe2000001ff00 */
[----:B------:R-:W-:Y:S01]  /*14dd0*/  ISETP.LT.AND P5, PT, R6, UR4, !P0 ;  /* 0x0000000406007c0c */ /* 0x000fe2000c7a1270 */
        /* <DEDUP_REMOVED lines=11> */
[----:B------:R-:W-:Y:S01]  /*14e90*/  LOP3.LUT R11, R2, 0x38, RZ, 0xfc, !PT ;  /* 0x00000038020b7812 */ /* 0x000fe200078efcff */
[----:B------:R-:W-:Y:S01]  /*14ea0*/  CS2R R58, SRZ ;  /* 0x00000000003a7805 */ /* 0x000fe2000001ff00 */
[----:B------:R-:W-:Y:S01]  /*14eb0*/  CS2R R60, SRZ ;  /* 0x00000000003c7805 */ /* 0x000fe2000001ff00 */
[----:B------:R-:W-:Y:S01]  /*14ec0*/  CS2R R62, SRZ ;  /* 0x00000000003e7805 */ /* 0x000fe2000001ff00 */
[----:B------:R-:W-:Y:S01]  /*14ed0*/  CS2R R64, SRZ ;  /* 0x0000000000407805 */ /* 0x000fe2000001ff00 */
[----:B------:R-:W-:Y:S01]  /*14ee0*/  CS2R R66, SRZ ;  /* 0x0000000000427805 */ /* 0x000fe2000001ff00 */
[----:B------:R5:W2:Y:S01]  /*14ef0*/  @P6 LDG.E.EL.128 R44, [R4.64] ;  /* 0x0000000a042c6981 */ /* 0x000aa2000c2e1d00 */
[----:B------:R-:W-:Y:S01]  /*14f00*/  ISETP.LT.AND P0, PT, R11, UR4, !P0 ;  /* 0x000000040b007c0c */ /* 0x000fe2000c701270 */
[----:B------:R-:W-:Y:S01]  /*14f10*/  CS2R R68, SRZ ;  /* 0x0000000000447805 */ /* 0x000fe2000001ff00 */
[----:B------:R-:W-:Y:S01]  /*14f20*/  CS2R R70, SRZ ;  /* 0x0000000000467805 */ /* 0x000fe2000001ff00 */
[----:B------:R5:W3:Y:S01]  /*14f30*/  @P5 LDG.E.EL.128 R48, [R4.64] ;  /* 0x0000000a04305981 */ /* 0x000ae2000c2e1d00 */
[----:B------:R-:W-:-:S02]  /*14f40*/  P2R R14, PR, RZ, 0x40 ;  /* 0x00000040ff0e7803 */ /* 0x000fc40000000000 */
[----:B------:R-:W-:Y:S01]  /*14f50*/  ISETP.NE.AND P6, PT, R3, RZ, PT ;  /* 0x000000ff0300720c */ /* 0x000fe20003fc5270 */
[----:B------:R5:W4:Y:S04]  /*14f60*/  @P4 LDG.E.EL.128 R52, [R4.64] ;  /* 0x0000000a04344981 */ /* 0x000b28000c2e1d00 */
[----:B------:R5:W4:Y:S04]  /*14f70*/  @P3 LDG.E.EL.128 R56, [R4.64] ;  /* 0x0000000a04383981 */ /* 0x000b28000c2e1d00 */
[----:B------:R5:W4:Y:S04]  /*14f80*/  @P2 LDG.E.EL.128 R60, [R4.64] ;  /* 0x0000000a043c2981 */ /* 0x000b28000c2e1d00 */
[----:B------:R5:W4:Y:S04]  /*14f90*/  @P1 LDG.E.EL.128 R64, [R4.64] ;  /* 0x0000000a04401981 */ /* 0x000b28000c2e1d00 */
[----:B------:R5:W4:Y:S04]  /*14fa0*/  @P0 LDG.E.EL.128 R68, [R4.64] ;  /* 0x0000000a04440981 */ /* 0x000b28000c2e1d00 */
[----:B------:R-:W1:Y:S04]  /*14fb0*/  LDS.128 R20, [R12+0x880] ;  /* 0x000880000c147984 */ /* 0x000e680000000c00 */
[----:B------:R-:W-:Y:S01]  /*14fc0*/  LDS.128 R40, [R12+0x1980] ;  /* 0x001980000c287984 */ /* 0x000fe20000000c00 */
[----:B------:R-:W-:-:S05]  /*14fd0*/  LEA R2, R2, R13, 0x7 ;  /* 0x0000000d02027211 */ /* 0x000fca00078e38ff */
[----:B------:R-:W-:Y:S01]  /*14fe0*/  IMAD.WIDE R2, R2, R77, c[0x0][0x178] ;  /* 0x00005e0002027625 */ /* 0x000fe200078e024d */
[-C--:B------:R-:W-:Y:S02]  /*14ff0*/  LEA R0, R0, R13.reuse, 0x7 ;  /* 0x0000000d00007211 */ /* 0x080fe400078e38ff */
[-C--:B-----5:R-:W-:Y:S02]  /*15000*/  LEA R4, R6, R13.reuse, 0x7 ;  /* 0x0000000d06047211 */ /* 0x0a0fe400078e38ff */
[-C--:B------:R-:W-:Y:S02]  /*15010*/  LEA R7, R7, R13.reuse, 0x7 ;  /* 0x0000000d07077211 */ /* 0x080fe400078e38ff */
[----:B------:R-:W-:Y:S01]  /*15020*/  LEA R8, R8, R13, 0x7 ;  /* 0x0000000d08087211 */ /* 0x000fe200078e38ff */
[----:B------:R-:W-:Y:S01]  /*15030*/  IMAD.WIDE R4, R4, R77, c[0x0][0x178] ;  /* 0x00005e0004047625 */ /* 0x000fe200078e024d */
[----:B------:R-:W-:-:S03]  /*15040*/  LEA R15, R10, R13, 0x7 ;  /* 0x0000000d0a0f7211 */ /* 0x000fc600078e38ff */
[----:B------:R-:W-:Y:S01]  /*15050*/  IMAD.WIDE R6, R7, R77, c[0x0][0x178] ;  /* 0x00005e0007067625 */ /* 0x000fe200078e024d */
[----:B-1----:R-:W-:Y:S01]  /*15060*/  FADD R72, R16, R36 ;  /* 0x0000002410487221 */ /* 0x002fe20000000000 */
[----:B------:R-:W-:Y:S01]  /*15070*/  FADD R73, R17, R37 ;  /* 0x0000002511497221 */ /* 0x000fe20000000000 */
[----:B------:R-:W-:Y:S01]  /*15080*/  FADD R74, R18, R38 ;  /* 0x00000026124a7221 */ /* 0x000fe20000000000 */
[----:B------:R-:W-:Y:S02]  /*15090*/  FADD R75, R19, R39 ;  /* 0x00000027134b7221 */ /* 0x000fe40000000000 */
[----:B------:R-:W1:Y:S04]  /*150a0*/  LDS.128 R16, [R12] ;  /* 0x000000000c107984 */ /* 0x000e680000000c00 */
[----:B------:R-:W5:Y:S04]  /*150b0*/  LDS.128 R36, [R12+0x1100] ;  /* 0x001100000c247984 */ /* 0x000f680000000c00 */
[----:B------:R4:W-:Y:S01]  /*150c0*/  @P6 STG.E.128 [R2.64], R72 ;  /* 0x0000004802006986 */ /* 0x0009e2000c101d0a */
[----:B------:R-:W-:-:S02]  /*150d0*/  ISETP.NE.AND P6, PT, R14, RZ, PT ;  /* 0x000000ff0e00720c */ /* 0x000fc40003fc5270 */
[----:B------:R-:W-:Y:S01]  /*150e0*/  LEA R14, R9, R13, 0x7 ;  /* 0x0000000d090e7211 */ /* 0x000fe200078e38ff */
[-C--:B------:R-:W-:Y:S01]  /*150f0*/  IMAD.WIDE R8, R8, R77.reuse, c[0x0][0x178] ;  /* 0x00005e0008087625 */ /* 0x080fe200078e024d */
[----:B--2---:R-:W-:Y:S01]  /*15100*/  FADD R24, R24, R44 ;  /* 0x0000002c18187221 */ /* 0x004fe20000000000 */
[----:B------:R-:W-:Y:S01]  /*15110*/  FADD R25, R25, R45 ;  /* 0x0000002d19197221 */ /* 0x000fe20000000000 */
[----:B------:R-:W-:Y:S01]  /*15120*/  FADD R26, R26, R46 ;  /* 0x0000002e1a1a7221 */ /* 0x000fe20000000000 */
[----:B------:R-:W-:Y:S01]  /*15130*/  FADD R27, R27, R47 ;  /* 0x0000002f1b1b7221 */ /* 0x000fe20000000000 */
[----:B---3--:R-:W-:Y:S01]  /*15140*/  FADD R28, R28, R48 ;  /* 0x000000301c1c7221 */ /* 0x008fe20000000000 */
[----:B------:R-:W-:Y:S01]  /*15150*/  FADD R29, R29, R49 ;  /* 0x000000311d1d7221 */ /* 0x000fe20000000000 */
[----:B------:R-:W-:Y:S01]  /*15160*/  FADD R30, R30, R50 ;  /* 0x000000321e1e7221 */ /* 0x000fe20000000000 */
[----:B------:R-:W-:Y:S01]  /*15170*/  FADD R31, R31, R51 ;  /* 0x000000331f1f7221 */ /* 0x000fe20000000000 */
[----:B----4-:R-:W-:Y:S01]  /*15180*/  FADD R32, R32, R52 ;  /* 0x0000003420207221 */ /* 0x010fe20000000000 */
[----:B------:R-:W-:Y:S01]  /*15190*/  IMAD.WIDE R2, R0, R77, c[0x0][0x178] ;  /* 0x00005e0000027625 */ /* 0x000fe200078e024d */
[----:B------:R-:W-:Y:S01]  /*151a0*/  FADD R33, R33, R53 ;  /* 0x0000003521217221 */ /* 0x000fe20000000000 */
[----:B------:R-:W-:Y:S01]  /*151b0*/  FADD R34, R34, R54 ;  /* 0x0000003622227221 */ /* 0x000fe20000000000 */
[----:B------:R-:W-:Y:S01]  /*151c0*/  FADD R35, R35, R55 ;  /* 0x0000003723237221 */ /* 0x000fe20000000000 */
[----:B------:R-:W-:Y:S01]  /*151d0*/  LEA R72, R11, R13, 0x7 ;  /* 0x0000000d0b487211 */ /* 0x000fe200078e38ff */
[-C--:B------:R-:W-:Y:S01]  /*151e0*/  IMAD.WIDE R10, R14, R77.reuse, c[0x0][0x178] ;  /* 0x00005e000e0a7625 */ /* 0x080fe200078e024d */
[----:B------:R-:W-:Y:S01]  /*151f0*/  FADD R20, R20, R60 ;  /* 0x0000003c14147221 */ /* 0x000fe20000000000 */
[----:B------:R-:W-:Y:S01]  /*15200*/  FADD R21, R21, R61 ;  /* 0x0000003d15157221 */ /* 0x000fe20000000000 */
[----:B------:R-:W-:Y:S01]  /*15210*/  FADD R22, R22, R62 ;  /* 0x0000003e16167221 */ /* 0x000fe20000000000 */
[----:B------:R-:W-:Y:S01]  /*15220*/  FADD R23, R23, R63 ;  /* 0x0000003f17177221 */ /* 0x000fe20000000000 */
[----:B------:R2:W-:Y:S01]  /*15230*/  @P6 STG.E.128 [R2.64], R24 ;  /* 0x0000001802006986 */ /* 0x0005e2000c101d0a */
[----:B------:R-:W-:Y:S01]  /*15240*/  IMAD.WIDE R12, R15, R77, c[0x0][0x178] ;  /* 0x00005e000f0c7625 */ /* 0x000fe200078e024d */
[----:B-1----:R-:W-:Y:S01]  /*15250*/  FADD R16, R16, R56 ;  /* 0x0000003810107221 */ /* 0x002fe20000000000 */
[----:B------:R-:W-:Y:S01]  /*15260*/  FADD R17, R17, R57 ;  /* 0x0000003911117221 */ /* 0x000fe20000000000 */
[----:B------:R-:W-:Y:S01]  /*15270*/  FADD R18, R18, R58 ;  /* 0x0000003a12127221 */ /* 0x000fe20000000000 */
[----:B------:R-:W-:Y:S01]  /*15280*/  FADD R19, R19, R59 ;  /* 0x0000003b13137221 */ /* 0x000fe20000000000 */
[----:B-----5:R-:W-:Y:S01]  /*15290*/  FADD R36, R36, R64 ;  /* 0x0000004024247221 */ /* 0x020fe20000000000 */
[----:B------:R-:W-:Y:S01]  /*152a0*/  FADD R37, R37, R65 ;  /* 0x0000004125257221 */ /* 0x000fe20000000000 */
[----:B------:R-:W-:Y:S01]  /*152b0*/  FADD R38, R38, R66 ;  /* 0x0000004226267221 */ /* 0x000fe20000000000 */
[----:B------:R-:W-:Y:S01]  /*152c0*/  FADD R39, R39, R67 ;  /* 0x0000004327277221 */ /* 0x000fe20000000000 */
[----:B------:R1:W-:Y:S04]  /*152d0*/  @P5 STG.E.128 [R4.64], R28 ;  /* 0x0000001c04005986 */ /* 0x0003e8000c101d0a */
[----:B------:R1:W-:Y:S04]  /*152e0*/  @P4 STG.E.128 [R6.64], R32 ;  /* 0x0000002006004986 */ /* 0x0003e8000c101d0a */
[----:B------:R1:W-:Y:S04]  /*152f0*/  @P3 STG.E.128 [R8.64], R16 ;  /* 0x0000001008003986 */ /* 0x0003e8000c101d0a */
[----:B------:R1:W-:Y:S01]  /*15300*/  @P2 STG.E.128 [R10.64], R20 ;  /* 0x000000140a002986 */ /* 0x0003e2000c101d0a */
[----:B------:R-:W-:-:S03]  /*15310*/  FADD R40, R40, R68 ;  /* 0x0000004428287221 */ /* 0x000fc60000000000 */
[----:B------:R1:W-:Y:S01]  /*15320*/  @P1 STG.E.128 [R12.64], R36 ;  /* 0x000000240c001986 */ /* 0x0003e2000c101d0a */
[----:B------:R-:W-:Y:S01]  /*15330*/  FADD R41, R41, R69 ;  /* 0x0000004529297221 */ /* 0x000fe20000000000 */
[----:B------:R-:W-:Y:S01]  /*15340*/  FADD R42, R42, R70 ;  /* 0x000000462a2a7221 */ /* 0x000fe20000000000 */
[----:B------:R-:W-:Y:S01]  /*15350*/  FADD R43, R43, R71 ;  /* 0x000000472b2b7221 */ /* 0x000fe20000000000 */
[----:B--2---:R-:W-:Y:S01]  /*15360*/  IMAD.WIDE R2, R72, R77, c[0x0][0x178] ;  /* 0x00005e0048027625 */ /* 0x004fe200078e024d */
[----:B------:R-:W-:Y:S06]  /*15370*/  @!P0 EXIT ;  /* 0x000000000000894d */ /* 0x000fec0003800000 */
[----:B------:R-:W-:Y:S01]  /*15380*/  STG.E.128 [R2.64], R40 ;  /* 0x0000002802007986 */ /* 0x000fe2000c101d0a */
[----:B------:R-:W-:Y:S05]  /*15390*/  EXIT ;  /* 0x000000000000794d */ /* 0x000fea0003800000 */
.L_x_2:
[----:B------:R-:W-:-:S00]  /*153a0*/  BRA `(.L_x_2) ;  /* 0xfffffff000007947 */ /* 0x000fc0000383ffff */
[----:B------:R-:W-:-:S00]  /*153b0*/  NOP ;  /* 0x0000000000007918 */ /* 0x000fc00000000000 */
        /* <DEDUP_REMOVED lines=12> */
.L_x_3:


//--------------------- .nv.shared.triton_mm      --------------------------
	.section	.nv.shared.triton_mm,"aw",@nobits
	.align	16
